	.headerflags	@"EF_CUDA_TEXMODE_UNIFIED EF_CUDA_64BIT_ADDRESS EF_CUDA_SM89 EF_CUDA_VIRTUAL_SM(EF_CUDA_SM89)"
	.elftype	@"ET_EXEC"


//--------------------- .nv.info                  --------------------------
	.section	.nv.info,"",@"SHT_CUDA_INFO"
	.align	4


	//----- nvinfo : EIATTR_REGCOUNT
	.align		4
        /*0000*/ 	.byte	0x04, 0x2f
        /*0002*/ 	.short	(.L_1 - .L_0)
	.align		4
.L_0:
        /*0004*/ 	.word	index@(triton__0d1d2d3d456de7)
        /*0008*/ 	.word	0x0000003c


	//----- nvinfo : EIATTR_MAX_STACK_SIZE
	.align		4
.L_1:
        /*000c*/ 	.byte	0x04, 0x23
        /*000e*/ 	.short	(.L_3 - .L_2)
	.align		4
.L_2:
        /*0010*/ 	.word	index@(triton__0d1d2d3d456de7)
        /*0014*/ 	.word	0x00000000


	//----- nvinfo : EIATTR_MIN_STACK_SIZE
	.align		4
.L_3:
        /*0018*/ 	.byte	0x04, 0x12
        /*001a*/ 	.short	(.L_5 - .L_4)
	.align		4
.L_4:
        /*001c*/ 	.word	index@(triton__0d1d2d3d456de7)
        /*0020*/ 	.word	0x00000000


	//----- nvinfo : EIATTR_FRAME_SIZE
	.align		4
.L_5:
        /*0024*/ 	.byte	0x04, 0x11
        /*0026*/ 	.short	(.L_7 - .L_6)
	.align		4
.L_6:
        /*0028*/ 	.word	index@(triton__0d1d2d3d456de7)
        /*002c*/ 	.word	0x00000000
.L_7:


//--------------------- .nv.info.triton__0d1d2d3d456de7 --------------------------
	.section	.nv.info.triton__0d1d2d3d456de7,"",@"SHT_CUDA_INFO"
	.align	4


	//----- nvinfo : EIATTR_CUDA_API_VERSION
	.align		4
        /*0000*/ 	.byte	0x04, 0x37
        /*0002*/ 	.short	(.L_9 - .L_8)
.L_8:
        /*0004*/ 	.word	0x0000007b


	//----- nvinfo : EIATTR_PARAM_CBANK
	.align		4
.L_9:
        /*0008*/ 	.byte	0x04, 0x0a
        /*000a*/ 	.short	(.L_11 - .L_10)
	.align		4
.L_10:
        /*000c*/ 	.word	index@(.nv.constant0.triton__0d1d2d3d456de7)
        /*0010*/ 	.short	0x0160
        /*0012*/ 	.short	0x0030


	//----- nvinfo : EIATTR_CBANK_PARAM_SIZE
	.align		4
.L_11:
        /*0014*/ 	.byte	0x03, 0x19
        /*0016*/ 	.short	0x0030


	//----- nvinfo : EIATTR_KPARAM_INFO
	.align		4
        /*0018*/ 	.byte	0x04, 0x17
        /*001a*/ 	.short	(.L_13 - .L_12)
.L_12:
        /*001c*/ 	.word	0x00000000
        /*0020*/ 	.short	0x0007
        /*0022*/ 	.short	0x002c
        /*0024*/ 	.byte	0x00, 0xf0, 0x11, 0x00


	//----- nvinfo : EIATTR_KPARAM_INFO
	.align		4
.L_13:
        /*0028*/ 	.byte	0x04, 0x17
        /*002a*/ 	.short	(.L_15 - .L_14)
.L_14:
        /*002c*/ 	.word	0x00000000
        /*0030*/ 	.short	0x0006
        /*0032*/ 	.short	0x0028
        /*0034*/ 	.byte	0x00, 0xf0, 0x11, 0x00


	//----- nvinfo : EIATTR_KPARAM_INFO
	.align		4
.L_15:
        /*0038*/ 	.byte	0x04, 0x17
        /*003a*/ 	.short	(.L_17 - .L_16)
.L_16:
        /*003c*/ 	.word	0x00000000
        /*0040*/ 	.short	0x0005
        /*0042*/ 	.short	0x0024
        /*0044*/ 	.byte	0x00, 0xf0, 0x11, 0x00


	//----- nvinfo : EIATTR_KPARAM_INFO
	.align		4
.L_17:
        /*0048*/ 	.byte	0x04, 0x17
        /*004a*/ 	.short	(.L_19 - .L_18)
.L_18:
        /*004c*/ 	.word	0x00000000
        /*0050*/ 	.short	0x0004
        /*0052*/ 	.short	0x0020
        /*0054*/ 	.byte	0x00, 0xf0, 0x11, 0x00


	//----- nvinfo : EIATTR_KPARAM_INFO
	.align		4
.L_19:
        /*0058*/ 	.byte	0x04, 0x17
        /*005a*/ 	.short	(.L_21 - .L_20)
.L_20:
        /*005c*/ 	.word	0x00000000
        /*0060*/ 	.short	0x0003
        /*0062*/ 	.short	0x0018
        /*0064*/ 	.byte	0x00, 0xf0, 0x21, 0x00


	//----- nvinfo : EIATTR_KPARAM_INFO
	.align		4
.L_21:
        /*0068*/ 	.byte	0x04, 0x17
        /*006a*/ 	.short	(.L_23 - .L_22)
.L_22:
        /*006c*/ 	.word	0x00000000
        /*0070*/ 	.short	0x0002
        /*0072*/ 	.short	0x0010
        /*0074*/ 	.byte	0x00, 0xf0, 0x21, 0x00


	//----- nvinfo : EIATTR_KPARAM_INFO
	.align		4
.L_23:
        /*0078*/ 	.byte	0x04, 0x17
        /*007a*/ 	.short	(.L_25 - .L_24)
.L_24:
        /*007c*/ 	.word	0x00000000
        /*0080*/ 	.short	0x0001
        /*0082*/ 	.short	0x0008
        /*0084*/ 	.byte	0x00, 0xf0, 0x21, 0x00


	//----- nvinfo : EIATTR_KPARAM_INFO
	.align		4
.L_25:
        /*0088*/ 	.byte	0x04, 0x17
        /*008a*/ 	.short	(.L_27 - .L_26)
.L_26:
        /*008c*/ 	.word	0x00000000
        /*0090*/ 	.short	0x0000
        /*0092*/ 	.short	0x0000
        /*0094*/ 	.byte	0x00, 0xf0, 0x21, 0x00


	//----- nvinfo : EIATTR_MAXREG_COUNT
	.align		4
.L_27:
        /*0098*/ 	.byte	0x03, 0x1b
        /*009a*/ 	.short	0x00ff


	//----- nvinfo : EIATTR_EXIT_INSTR_OFFSETS
	.align		4
        /*009c*/ 	.byte	0x04, 0x1c
        /*009e*/ 	.short	(.L_29 - .L_28)


	//   ....[0]....
.L_28:
        /*00a0*/ 	.word	0x00002340


	//   ....[1]....
        /*00a4*/ 	.word	0x00002370


	//----- nvinfo : EIATTR_CTAIDZ_USED
	.align		4
.L_29:
        /*00a8*/ 	.byte	0x01, 0x04
	.zero		2


	//----- nvinfo : EIATTR_MAX_THREADS
	.align		4
        /*00ac*/ 	.byte	0x04, 0x05
        /*00ae*/ 	.short	(.L_31 - .L_30)
.L_30:
        /*00b0*/ 	.word	0x00000100
        /*00b4*/ 	.word	0x00000001
        /*00b8*/ 	.word	0x00000001
.L_31:


//--------------------- .nv.rel.action            --------------------------
	.section	.nv.rel.action,"",@"SHT_CUDA_RELOCINFO"
	.align	8
	.sectionentsize	8
        /*0000*/ 	.byte	0x73, 0x00, 0x00, 0x00, 0x00, 0x00, 0x00, 0x00, 0x00, 0x00, 0x00, 0x11, 0x25, 0x00, 0x05, 0x36


//--------------------- .nv.constant0.triton__0d1d2d3d456de7 --------------------------
	.section	.nv.constant0.triton__0d1d2d3d456de7,"a",@progbits
	.align	4
.nv.constant0.triton__0d1d2d3d456de7:
	.zero		400


//--------------------- .text.triton__0d1d2d3d456de7 --------------------------
	.section	.text.triton__0d1d2d3d456de7,"ax",@progbits
	.sectionflags	@"SHF_BARRIERS=1"
	.sectioninfo	@"SHI_REGISTERS=60"
	.align	128
        .global         triton__0d1d2d3d456de7
        .type           triton__0d1d2d3d456de7,@function
        .size           triton__0d1d2d3d456de7,(.L_x_1 - triton__0d1d2d3d456de7)
        .other          triton__0d1d2d3d456de7,@"STO_CUDA_ENTRY STV_DEFAULT"
triton__0d1d2d3d456de7:
.text.triton__0d1d2d3d456de7:
[----:B------:R-:W-:-:S02]  /*0000*/  IMAD.MOV.U32 R1, RZ, RZ, c[0x0][0x28] ;  /* 0x00000a00ff017624 */ /* 0x000fc400078e00ff */
[----:B------:R-:W0:Y:S01]  /*0010*/  S2UR UR4, SR_CTAID.Z ;  /* 0x00000000000479c3 */ /* 0x000e220000002700 */
[----:B------:R-:W1:Y:S01]  /*0020*/  S2R R2, SR_TID.X ;  /* 0x0000000000027919 */ /* 0x000e620000002100 */
[----:B------:R-:W-:Y:S01]  /*0030*/  UMOV UR28, 0x2 ;  /* 0x00000002001c7882 */ /* 0x000fe20000000000 */
[----:B------:R-:W-:Y:S01]  /*0040*/  CS2R R8, SRZ ;  /* 0x0000000000087805 */ /* 0x000fe2000001ff00 */
[----:B------:R-:W-:Y:S01]  /*0050*/  IMAD.U32 R4, RZ, RZ, UR28 ;  /* 0x0000001cff047e24 */ /* 0x000fe2000f8e00ff */
[----:B------:R-:W2:Y:S01]  /*0060*/  S2R R49, SR_CTAID.X ;  /* 0x0000000000317919 */ /* 0x000ea20000002500 */
[----:B------:R-:W-:Y:S01]  /*0070*/  CS2R R10, SRZ ;  /* 0x00000000000a7805 */ /* 0x000fe2000001ff00 */
[----:B------:R-:W-:Y:S01]  /*0080*/  ULDC.64 UR26, c[0x0][0x118] ;  /* 0x00004600001a7ab9 */ /* 0x000fe20000000a00 */
[----:B------:R-:W3:Y:S01]  /*0090*/  S2UR UR5, SR_CTAID.Y ;  /* 0x00000000000579c3 */ /* 0x000ee20000002600 */
[----:B0-----:R-:W-:Y:S01]  /*00a0*/  UIADD3 UR4, UR4, 0x1, URZ ;  /* 0x0000000104047890 */ /* 0x001fe2000fffe03f */
[----:B-1----:R-:W-:Y:S01]  /*00b0*/  IMAD.SHL.U32 R0, R2, 0x8, RZ ;  /* 0x0000000802007824 */ /* 0x002fe200078e00ff */
[----:B------:R-:W-:-:S04]  /*00c0*/  SHF.R.U32.HI R3, RZ, 0x1, R2 ;  /* 0x00000001ff037819 */ /* 0x000fc80000011602 */
[----:B------:R-:W-:Y:S01]  /*00d0*/  LOP3.LUT R0, R0, 0x8, RZ, 0xc0, !PT ;  /* 0x0000000800007812 */ /* 0x000fe200078ec0ff */
[----:B---3--:R-:W-:Y:S01]  /*00e0*/  UIMAD UR4, UR4, UR5, URZ ;  /* 0x00000005040472a4 */ /* 0x008fe2000f8e023f */
[----:B------:R-:W-:-:S03]  /*00f0*/  SGXT.U32 R3, R3, 0x7 ;  /* 0x000000070303781a */ /* 0x000fc60000000000 */
[----:B------:R-:W-:Y:S01]  /*0100*/  USHF.L.U32 UR15, UR4, 0x4, URZ ;  /* 0x00000004040f7899 */ /* 0x000fe2000800063f */
[----:B--2---:R-:W-:Y:S01]  /*0110*/  IMAD.SHL.U32 R12, R49, 0x100, RZ ;  /* 0x00000100310c7824 */ /* 0x004fe200078e00ff */
[----:B------:R-:W-:Y:S01]  /*0120*/  PRMT R5, R3, 0x6540, R49 ;  /* 0x0000654003057816 */ /* 0x000fe20000000031 */
[----:B------:R-:W-:Y:S01]  /*0130*/  CS2R R16, SRZ ;  /* 0x0000000000107805 */ /* 0x000fe2000001ff00 */
[----:B------:R-:W-:Y:S01]  /*0140*/  CS2R R18, SRZ ;  /* 0x0000000000127805 */ /* 0x000fe2000001ff00 */
[----:B------:R-:W-:Y:S01]  /*0150*/  ULDC.64 UR4, c[0x0][0x180] ;  /* 0x0000600000047ab9 */ /* 0x000fe20000000a00 */
[----:B------:R-:W-:Y:S02]  /*0160*/  LOP3.LUT R6, R0, UR15, RZ, 0xfc, !PT ;  /* 0x0000000f00067c12 */ /* 0x000fe4000f8efcff */
[----:B------:R-:W-:Y:S02]  /*0170*/  LOP3.LUT R7, R12, 0x80, R3, 0xfe, !PT ;  /* 0x000000800c077812 */ /* 0x000fe400078efe03 */
[----:B------:R-:W-:-:S04]  /*0180*/  ISETP.GE.AND P0, PT, R6, 0x3700, PT ;  /* 0x000037000600780c */ /* 0x000fc80003f06270 */
[C---:B------:R-:W-:Y:S01]  /*0190*/  ISETP.LT.AND P1, PT, R5.reuse, c[0x0][0x18c], !P0 ;  /* 0x0000630005007a0c */ /* 0x040fe20004721270 */
[--C-:B------:R-:W-:Y:S01]  /*01a0*/  IMAD R5, R5, 0x3700, R6.reuse ;  /* 0x0000370005057824 */ /* 0x100fe200078e0206 */
[C---:B------:R-:W-:Y:S01]  /*01b0*/  ISETP.LT.AND P0, PT, R7.reuse, c[0x0][0x18c], !P0 ;  /* 0x0000630007007a0c */ /* 0x040fe20004701270 */
[----:B------:R-:W-:Y:S02]  /*01c0*/  IMAD R6, R7, 0x3700, R6 ;  /* 0x0000370007067824 */ /* 0x000fe400078e0206 */
[----:B------:R-:W-:Y:S02]  /*01d0*/  IMAD.U32 R7, RZ, RZ, UR28 ;  /* 0x0000001cff077e24 */ /* 0x000fe4000f8e00ff */
[----:B------:R-:W-:-:S04]  /*01e0*/  IMAD.WIDE R4, R5, R4, c[0x0][0x160] ;  /* 0x0000580005047625 */ /* 0x000fc800078e0204 */
[----:B------:R-:W-:Y:S02]  /*01f0*/  IMAD.WIDE R6, R6, R7, c[0x0][0x160] ;  /* 0x0000580006067625 */ /* 0x000fe400078e0207 */
[----:B------:R0:W2:Y:S04]  /*0200*/  @P1 LDG.E.EL.128 R8, [R4.64] ;  /* 0x0000001a04081981 */ /* 0x0000a8000c2e1d00 */
[----:B------:R1:W3:Y:S01]  /*0210*/  @P0 LDG.E.EL.128 R16, [R6.64] ;  /* 0x0000001a06100981 */ /* 0x0002e2000c2e1d00 */
[----:B------:R-:W-:Y:S01]  /*0220*/  UIMAD.WIDE UR8, UR15, 0x66666667, URZ ;  /* 0x666666670f0878a5 */ /* 0x000fe2000f8e023f */
[----:B------:R-:W-:Y:S01]  /*0230*/  PRMT R49, R2, 0x6540, R49 ;  /* 0x0000654002317816 */ /* 0x000fe20000000031 */
[----:B------:R-:W-:Y:S01]  /*0240*/  UIMAD UR14, UR5, UR4, URZ ;  /* 0x00000004050e72a4 */ /* 0x000fe2000f8e023f */
[----:B------:R-:W-:Y:S01]  /*0250*/  PRMT R23, RZ, 0x7610, R23 ;  /* 0x00007610ff177816 */ /* 0x000fe20000000017 */
[----:B------:R-:W-:Y:S01]  /*0260*/  UIADD3 UR39, UR15, 0x2, URZ ;  /* 0x000000020f277890 */ /* 0x000fe2000fffe03f */
[----:B0-----:R-:W-:Y:S01]  /*0270*/  LOP3.LUT R5, R3, 0x80, RZ, 0xfc, !PT ;  /* 0x0000008003057812 */ /* 0x001fe200078efcff */
[C---:B------:R-:W-:Y:S01]  /*0280*/  IMAD R3, R0.reuse, 0x101, R3 ;  /* 0x0000010100037824 */ /* 0x040fe200078e0203 */
[----:B------:R-:W-:Y:S01]  /*0290*/  UMOV UR40, UR9 ;  /* 0x0000000900287c82 */ /* 0x000fe20008000000 */
[----:B------:R-:W-:Y:S01]  /*02a0*/  ISETP.GE.AND P6, PT, R49, c[0x0][0x18c], PT ;  /* 0x0000630031007a0c */ /* 0x000fe20003fc6270 */
[----:B-1----:R-:W-:Y:S01]  /*02b0*/  IMAD.U32 R6, RZ, RZ, UR14 ;  /* 0x0000000eff067e24 */ /* 0x002fe2000f8e00ff */
[----:B------:R-:W-:Y:S01]  /*02c0*/  UIADD3 UR37, UR15, 0x5, URZ ;  /* 0x000000050f257890 */ /* 0x000fe2000fffe03f */
[----:B------:R-:W-:Y:S01]  /*02d0*/  IMAD R4, R0, 0x101, R5 ;  /* 0x0000010100047824 */ /* 0x000fe200078e0205 */
[----:B------:R-:W-:Y:S01]  /*02e0*/  USHF.R.U32.HI UR42, URZ, 0x1f, UR40 ;  /* 0x0000001f3f2a7899 */ /* 0x000fe20008011628 */
[----:B------:R-:W-:Y:S01]  /*02f0*/  IMAD.U32 R0, RZ, RZ, UR15 ;  /* 0x0000000fff007e24 */ /* 0x000fe2000f8e00ff */
[----:B------:R-:W-:Y:S01]  /*0300*/  UIMAD.WIDE UR22, UR39, 0x66666667, URZ ;  /* 0x66666667271678a5 */ /* 0x000fe2000f8e023f */
[----:B------:R-:W-:Y:S01]  /*0310*/  IMAD R49, R6, UR15, R49 ;  /* 0x0000000f06317c24 */ /* 0x000fe2000f8e0231 */
[----:B------:R-:W-:Y:S01]  /*0320*/  UISETP.GE.AND UP5, UPT, UR15, 0x3700, UPT ;  /* 0x000037000f00788c */ /* 0x000fe2000bfa6270 */
[----:B------:R-:W-:Y:S01]  /*0330*/  IMAD.SHL.U32 R7, R3, 0x2, RZ ;  /* 0x0000000203077824 */ /* 0x000fe200078e00ff */
[----:B------:R-:W-:Y:S01]  /*0340*/  UIMAD.WIDE UR16, UR37, 0x66666667, URZ ;  /* 0x66666667251078a5 */ /* 0x000fe2000f8e023f */
[----:B------:R-:W-:Y:S01]  /*0350*/  IMAD.U32 R6, RZ, RZ, UR39 ;  /* 0x00000027ff067e24 */ /* 0x000fe2000f8e00ff */
[----:B------:R-:W-:Y:S01]  /*0360*/  ULEA.HI.SX32 UR42, UR40, UR42, 0x18 ;  /* 0x0000002a282a7291 */ /* 0x000fe2000f8fc23f */
[----:B------:R-:W-:Y:S01]  /*0370*/  ISETP.LT.AND P0, PT, R0, 0x3700, !P6 ;  /* 0x000037000000780c */ /* 0x000fe20007701270 */
[----:B------:R-:W-:Y:S01]  /*0380*/  UIADD3 UR29, UR15, 0x4, URZ ;  /* 0x000000040f1d7890 */ /* 0x000fe2000fffe03f */
[----:B------:R-:W-:Y:S01]  /*0390*/  PRMT R35, RZ, 0x7610, R35 ;  /* 0x00007610ff237816 */ /* 0x000fe20000000023 */
[----:B------:R-:W-:Y:S01]  /*03a0*/  USHF.R.U32.HI UR22, URZ, 0x1f, UR23 ;  /* 0x0000001f3f167899 */ /* 0x000fe20008011617 */
[----:B------:R-:W-:Y:S01]  /*03b0*/  ISETP.LT.AND P4, PT, R6, 0x3700, !P6 ;  /* 0x000037000600780c */ /* 0x000fe20007781270 */
[----:B------:R-:W-:Y:S01]  /*03c0*/  UIMAD UR16, UR42, -0x280, UR15 ;  /* 0xfffffd802a1078a4 */ /* 0x000fe2000f8e020f */
[----:B------:R-:W-:Y:S01]  /*03d0*/  P2R R5, PR, RZ, 0x1 ;  /* 0x00000001ff057803 */ /* 0x000fe20000000000 */
[----:B------:R-:W-:Y:S01]  /*03e0*/  ULDC.64 UR4, c[0x0][0x168] ;  /* 0x00005a0000047ab9 */ /* 0x000fe20000000a00 */
[----:B------:R-:W-:Y:S01]  /*03f0*/  PLOP3.LUT P0, PT, PT, PT, UP5, 0x80, 0x0 ;  /* 0x000000000000781c */ /* 0x000fe20003f0f058 */
[----:B------:R-:W-:-:S02]  /*0400*/  UISETP.GE.AND UP0, UPT, UR39, 0x3700, UPT ;  /* 0x000037002700788c */ /* 0x000fc4000bf06270 */
[----:B------:R-:W-:Y:S02]  /*0410*/  UIADD3 UR38, UR15, 0x1, URZ ;  /* 0x000000010f267890 */ /* 0x000fe4000fffe03f */
[----:B------:R-:W-:Y:S02]  /*0420*/  UIADD3 UR41, UR15, 0x3, URZ ;  /* 0x000000030f297890 */ /* 0x000fe4000fffe03f */
[----:B------:R-:W-:Y:S01]  /*0430*/  UISETP.GE.AND UP3, UPT, UR37, 0x3700, UPT ;  /* 0x000037002500788c */ /* 0x000fe2000bf66270 */
[----:B------:R-:W-:Y:S01]  /*0440*/  PLOP3.LUT P2, PT, PT, PT, UP0, 0x80, 0x0 ;  /* 0x000000000000781c */ /* 0x000fe20003f4f008 */
[----:B------:R-:W-:Y:S01]  /*0450*/  UIMAD.WIDE UR20, UR29, 0x66666667, URZ ;  /* 0x666666671d1478a5 */ /* 0x000fe2000f8e023f */
[----:B------:R-:W-:Y:S01]  /*0460*/  PRMT R27, RZ, 0x7610, R27 ;  /* 0x00007610ff1b7816 */ /* 0x000fe2000000001b */
[----:B------:R-:W-:Y:S01]  /*0470*/  ULEA.HI.SX32 UR22, UR23, UR22, 0x18 ;  /* 0x0000001617167291 */ /* 0x000fe2000f8fc23f */
[----:B------:R-:W-:Y:S01]  /*0480*/  PRMT R32, RZ, 0x7610, R32 ;  /* 0x00007610ff207816 */ /* 0x000fe20000000020 */
[----:B------:R-:W-:Y:S01]  /*0490*/  UMOV UR46, UR17 ;  /* 0x00000011002e7c82 */ /* 0x000fe20008000000 */
[----:B------:R-:W-:Y:S01]  /*04a0*/  IMAD.U32 R28, RZ, RZ, UR28 ;  /* 0x0000001cff1c7e24 */ /* 0x000fe2000f8e00ff */
[----:B------:R-:W-:Y:S01]  /*04b0*/  UIMAD.WIDE UR16, UR16, UR28, UR4 ;  /* 0x0000001c101072a5 */ /* 0x000fe2000f8e0204 */
[----:B------:R-:W-:Y:S01]  /*04c0*/  PRMT R24, RZ, 0x7610, R24 ;  /* 0x00007610ff187816 */ /* 0x000fe20000000018 */
[----:B------:R-:W-:Y:S01]  /*04d0*/  UIMAD UR20, UR22, -0x280, UR39 ;  /* 0xfffffd80161478a4 */ /* 0x000fe2000f8e0227 */
[----:B------:R-:W-:Y:S01]  /*04e0*/  PRMT R33, RZ, 0x7610, R33 ;  /* 0x00007610ff217816 */ /* 0x000fe20000000021 */
[----:B------:R-:W-:Y:S01]  /*04f0*/  UIMAD.WIDE UR24, UR38, 0x66666667, URZ ;  /* 0x66666667261878a5 */ /* 0x000fe2000f8e023f */
[----:B------:R-:W-:Y:S01]  /*0500*/  PRMT R34, RZ, 0x7610, R34 ;  /* 0x00007610ff227816 */ /* 0x000fe20000000022 */
[----:B------:R-:W-:Y:S01]  /*0510*/  UIMAD.WIDE UR18, UR41, 0x66666667, URZ ;  /* 0x66666667291278a5 */ /* 0x000fe2000f8e023f */
[----:B------:R-:W-:Y:S01]  /*0520*/  PRMT R25, RZ, 0x7610, R25 ;  /* 0x00007610ff197816 */ /* 0x000fe20000000019 */
[----:B------:R-:W-:Y:S01]  /*0530*/  UMOV UR44, UR21 ;  /* 0x00000015002c7c82 */ /* 0x000fe20008000000 */
[----:B------:R-:W-:Y:S01]  /*0540*/  IMAD.U32 R3, RZ, RZ, UR38 ;  /* 0x00000026ff037e24 */ /* 0x000fe2000f8e00ff */
[----:B------:R-:W-:-:S02]  /*0550*/  UIMAD.WIDE UR20, UR20, UR28, UR4 ;  /* 0x0000001c141472a5 */ /* 0x000fc4000f8e0204 */
[----:B------:R-:W-:Y:S02]  /*0560*/  UIADD3 UR35, UR15, 0x7, URZ ;  /* 0x000000070f237890 */ /* 0x000fe4000fffe03f */
[----:B------:R-:W-:Y:S02]  /*0570*/  UIADD3 UR36, UR15, 0x6, URZ ;  /* 0x000000060f247890 */ /* 0x000fe4000fffe03f */
[----:B------:R-:W-:Y:S01]  /*0580*/  UIADD3 UR34, UR15, 0x8, URZ ;  /* 0x000000080f227890 */ /* 0x000fe2000fffe03f */
[----:B------:R-:W-:Y:S01]  /*0590*/  IMAD.U32 R13, RZ, RZ, UR21 ;  /* 0x00000015ff0d7e24 */ /* 0x000fe2000f8e00ff */
[----:B------:R-:W-:Y:S02]  /*05a0*/  USHF.R.U32.HI UR24, URZ, 0x1f, UR25 ;  /* 0x0000001f3f187899 */ /* 0x000fe40008011619 */
[----:B------:R-:W-:Y:S02]  /*05b0*/  UIADD3 UR33, UR15, 0x9, URZ ;  /* 0x000000090f217890 */ /* 0x000fe4000fffe03f */
[----:B------:R-:W-:-:S02]  /*05c0*/  UIADD3 UR31, UR15, 0xb, URZ ;  /* 0x0000000b0f1f7890 */ /* 0x000fc4000fffe03f */
[----:B------:R-:W-:Y:S01]  /*05d0*/  UIADD3 UR32, UR15, 0xa, URZ ;  /* 0x0000000a0f207890 */ /* 0x000fe2000fffe03f */
[----:B------:R-:W-:Y:S01]  /*05e0*/  PRMT R26, RZ, 0x7610, R26 ;  /* 0x00007610ff1a7816 */ /* 0x000fe2000000001a */
[----:B------:R-:W-:Y:S01]  /*05f0*/  UMOV UR40, UR19 ;  /* 0x0000001300287c82 */ /* 0x000fe20008000000 */
[----:B------:R-:W-:Y:S01]  /*0600*/  IADD3 R44, R49, UR14, RZ ;  /* 0x0000000e312c7c10 */ /* 0x000fe2000fffe0ff */
[----:B------:R-:W-:Y:S02]  /*0610*/  UISETP.GE.AND UP6, UPT, UR38, 0x3700, UPT ;  /* 0x000037002600788c */ /* 0x000fe4000bfc6270 */
[----:B------:R-:W-:Y:S01]  /*0620*/  UIADD3 UR30, UR15, 0xc, URZ ;  /* 0x0000000c0f1e7890 */ /* 0x000fe2000fffe03f */
[----:B------:R-:W-:Y:S01]  /*0630*/  PRMT R21, RZ, 0x7610, R21 ;  /* 0x00007610ff157816 */ /* 0x000fe20000000015 */
[----:B------:R-:W-:Y:S01]  /*0640*/  ULEA.HI.SX32 UR24, UR25, UR24, 0x18 ;  /* 0x0000001819187291 */ /* 0x000fe2000f8fc23f */
[----:B------:R-:W-:Y:S01]  /*0650*/  IMAD.U32 R30, RZ, RZ, UR28 ;  /* 0x0000001cff1e7e24 */ /* 0x000fe2000f8e00ff */
[----:B------:R-:W-:Y:S01]  /*0660*/  USHF.R.U32.HI UR43, URZ, 0x1f, UR40 ;  /* 0x0000001f3f2b7899 */ /* 0x000fe20008011628 */
[----:B------:R-:W-:Y:S01]  /*0670*/  PLOP3.LUT P1, PT, PT, PT, UP6, 0x80, 0x0 ;  /* 0x000000000000781c */ /* 0x000fe20003f2f068 */
[----:B------:R-:W-:Y:S01]  /*0680*/  USHF.R.U32.HI UR47, URZ, 0x1f, UR46 ;  /* 0x0000001f3f2f7899 */ /* 0x000fe2000801162e */
[----:B------:R-:W-:Y:S01]  /*0690*/  PRMT R22, RZ, 0x7610, R22 ;  /* 0x00007610ff167816 */ /* 0x000fe20000000016 */
[----:B------:R-:W-:Y:S01]  /*06a0*/  UIMAD UR18, UR24, -0x280, UR38 ;  /* 0xfffffd80181278a4 */ /* 0x000fe2000f8e0226 */
[----:B------:R-:W-:Y:S01]  /*06b0*/  MOV R37, UR28 ;  /* 0x0000001c00257c02 */ /* 0x000fe20008000f00 */
[----:B------:R-:W-:-:S02]  /*06c0*/  UISETP.GE.AND UP1, UPT, UR41, 0x3700, UPT ;  /* 0x000037002900788c */ /* 0x000fc4000bf26270 */
[----:B------:R-:W-:Y:S01]  /*06d0*/  UISETP.GE.AND UP2, UPT, UR29, 0x3700, UPT ;  /* 0x000037001d00788c */ /* 0x000fe2000bf46270 */
[----:B------:R-:W-:Y:S01]  /*06e0*/  IMAD.WIDE R28, R49, R28, c[0x0][0x170] ;  /* 0x00005c00311c7625 */ /* 0x000fe200078e021c */
[----:B------:R-:W-:Y:S01]  /*06f0*/  ULEA.HI.SX32 UR43, UR40, UR43, 0x18 ;  /* 0x0000002b282b7291 */ /* 0x000fe2000f8fc23f */
[----:B------:R-:W-:Y:S01]  /*0700*/  ISETP.LT.AND P5, PT, R3, 0x3700, !P6 ;  /* 0x000037000300780c */ /* 0x000fe200077a1270 */
[----:B------:R-:W-:Y:S01]  /*0710*/  ULEA.HI.SX32 UR47, UR46, UR47, 0x18 ;  /* 0x0000002f2e2f7291 */ /* 0x000fe2000f8fc23f */
[----:B--2---:R-:W-:Y:S01]  /*0720*/  SHF.R.U32.HI R20, RZ, 0x10, R11 ;  /* 0x00000010ff147819 */ /* 0x004fe2000001160b */
[----:B------:R0:W-:Y:S01]  /*0730*/  STS.U16 [R7+0xc0c], R11 ;  /* 0x000c0c0b07007388 */ /* 0x0001e20000000400 */
[----:B------:R-:W-:Y:S01]  /*0740*/  SHF.R.U32.HI R6, RZ, 0x10, R8 ;  /* 0x00000010ff067819 */ /* 0x000fe20000011608 */
[----:B------:R-:W-:Y:S01]  /*0750*/  UIMAD.WIDE UR18, UR18, UR28, UR4 ;  /* 0x0000001c121272a5 */ /* 0x000fe2000f8e0204 */
[----:B------:R-:W-:Y:S01]  /*0760*/  SHF.R.U32.HI R12, RZ, 0x10, R9 ;  /* 0x00000010ff0c7819 */ /* 0x000fe20000011609 */
[----:B------:R1:W-:Y:S01]  /*0770*/  STS.U16 [R7], R8 ;  /* 0x0000000807007388 */ /* 0x0003e20000000400 */
[----:B------:R-:W-:Y:S01]  /*0780*/  SHF.R.U32.HI R14, RZ, 0x10, R10 ;  /* 0x00000010ff0e7819 */ /* 0x000fe2000001160a */
[----:B------:R-:W-:Y:S01]  /*0790*/  USHF.R.U32.HI UR45, URZ, 0x1f, UR44 ;  /* 0x0000001f3f2d7899 */ /* 0x000fe2000801162c */
[----:B------:R-:W-:Y:S01]  /*07a0*/  LOP3.LUT R2, R2, 0xff, RZ, 0xc0, !PT ;  /* 0x000000ff02027812 */ /* 0x000fe200078ec0ff */
[----:B------:R2:W-:Y:S01]  /*07b0*/  STS.U16 [R7+0x404], R9 ;  /* 0x0004040907007388 */ /* 0x0005e20000000400 */
[----:B------:R-:W-:Y:S01]  /*07c0*/  UIMAD.WIDE UR12, UR35, 0x66666667, URZ ;  /* 0x66666667230c78a5 */ /* 0x000fe2000f8e023f */
[----:B0-----:R-:W-:Y:S01]  /*07d0*/  IMAD.SHL.U32 R11, R4, 0x2, RZ ;  /* 0x00000002040b7824 */ /* 0x001fe200078e00ff */
[----:B---3--:R-:W-:Y:S01]  /*07e0*/  SHF.R.U32.HI R4, RZ, 0x10, R16 ;  /* 0x00000010ff047819 */ /* 0x008fe20000011610 */
[----:B------:R0:W-:Y:S01]  /*07f0*/  STS.U16 [R7+0x808], R10 ;  /* 0x0008080a07007388 */ /* 0x0001e20000000400 */
[----:B------:R-:W-:Y:S01]  /*0800*/  ULEA.HI.SX32 UR45, UR44, UR45, 0x18 ;  /* 0x0000002d2c2d7291 */ /* 0x000fe2000f8fc23f */
[----:B-1----:R-:W-:Y:S01]  /*0810*/  IMAD.U32 R8, RZ, RZ, UR16 ;  /* 0x00000010ff087e24 */ /* 0x002fe2000f8e00ff */
[----:B------:R-:W-:Y:S01]  /*0820*/  UIMAD.WIDE UR10, UR36, 0x66666667, URZ ;  /* 0x66666667240a78a5 */ /* 0x000fe2000f8e023f */
[----:B------:R1:W-:Y:S01]  /*0830*/  STS.U16 [R7+0x202], R6 ;  /* 0x0002020607007388 */ /* 0x0003e20000000400 */
[----:B------:R-:W-:Y:S01]  /*0840*/  UISETP.GE.AND UP5, UPT, UR35, 0x3700, UPT ;  /* 0x000037002300788c */ /* 0x000fe2000bfa6270 */
[----:B--2---:R-:W-:Y:S01]  /*0850*/  IMAD.U32 R9, RZ, RZ, UR17 ;  /* 0x00000011ff097e24 */ /* 0x004fe2000f8e00ff */
[----:B------:R-:W-:Y:S01]  /*0860*/  UIMAD.WIDE UR6, UR34, 0x66666667, URZ ;  /* 0x66666667220678a5 */ /* 0x000fe2000f8e023f */
[----:B------:R2:W-:Y:S01]  /*0870*/  STS.U16 [R7+0x606], R12 ;  /* 0x0006060c07007388 */ /* 0x0005e20000000400 */
[----:B------:R-:W-:Y:S01]  /*0880*/  UISETP.GE.AND UP4, UPT, UR36, 0x3700, UPT ;  /* 0x000037002400788c */ /* 0x000fe2000bf86270 */
[----:B0-----:R-:W-:Y:S01]  /*0890*/  IMAD.U32 R10, RZ, RZ, UR18 ;  /* 0x00000012ff0a7e24 */ /* 0x001fe2000f8e00ff */
[----:B------:R-:W-:Y:S01]  /*08a0*/  UIMAD.WIDE UR8, UR33, 0x66666667, URZ ;  /* 0x66666667210878a5 */ /* 0x000fe2000f8e023f */
[----:B------:R-:W-:Y:S04]  /*08b0*/  STS.U16 [R7+0xa0a], R14 ;  /* 0x000a0a0e07007388 */ /* 0x000fe80000000400 */
[----:B------:R-:W-:Y:S01]  /*08c0*/  STS.U16 [R7+0x100], R16 ;  /* 0x0001001007007388 */ /* 0x000fe20000000400 */
[----:B-1----:R-:W-:Y:S01]  /*08d0*/  SHF.R.U32.HI R6, RZ, 0x10, R17 ;  /* 0x00000010ff067819 */ /* 0x002fe20000011611 */
[----:B--2---:R-:W-:Y:S01]  /*08e0*/  IMAD.U32 R12, RZ, RZ, UR20 ;  /* 0x00000014ff0c7e24 */ /* 0x004fe2000f8e00ff */
[----:B------:R-:W-:Y:S01]  /*08f0*/  UISETP.GE.AND UP0, UPT, UR33, 0x3700, UPT ;  /* 0x000037002100788c */ /* 0x000fe2000bf06270 */
[----:B------:R0:W-:Y:S01]  /*0900*/  STS.U16 [R7+0xe0e], R20 ;  /* 0x000e0e1407007388 */ /* 0x0001e20000000400 */
[----:B------:R-:W-:Y:S01]  /*0910*/  UISETP.GE.AND UP6, UPT, UR34, 0x3700, UPT ;  /* 0x000037002200788c */ /* 0x000fe2000bfc6270 */
[----:B------:R-:W-:-:S02]  /*0920*/  IADD3 R42, R44, UR14, RZ ;  /* 0x0000000e2c2a7c10 */ /* 0x000fc4000fffe0ff */
[----:B------:R1:W-:Y:S01]  /*0930*/  STS.U16 [R11+0x202], R4 ;  /* 0x000202040b007388 */ /* 0x0003e20000000400 */
[----:B------:R-:W-:Y:S01]  /*0940*/  P2R R3, PR, RZ, 0x20 ;  /* 0x00000020ff037803 */ /* 0x000fe20000000000 */
[----:B------:R-:W-:Y:S01]  /*0950*/  IMAD.U32 R47, RZ, RZ, UR28 ;  /* 0x0000001cff2f7e24 */ /* 0x000fe2000f8e00ff */
[----:B------:R-:W-:Y:S01]  /*0960*/  P2R R15, PR, RZ, 0x10 ;  /* 0x00000010ff0f7803 */ /* 0x000fe20000000000 */
[----:B------:R-:W-:Y:S01]  /*0970*/  STS.U16 [R11+0x404], R17 ;  /* 0x000404110b007388 */ /* 0x000fe20000000400 */
[----:B0-----:R-:W-:-:S03]  /*0980*/  SHF.R.U32.HI R7, RZ, 0x10, R19 ;  /* 0x00000010ff077819 */ /* 0x001fc60000011613 */
[----:B------:R0:W-:Y:S01]  /*0990*/  STS.U16 [R11+0x606], R6 ;  /* 0x000606060b007388 */ /* 0x0001e20000000400 */
[----:B-1----:R-:W-:-:S03]  /*09a0*/  SHF.R.U32.HI R4, RZ, 0x10, R18 ;  /* 0x00000010ff047819 */ /* 0x002fc60000011612 */
[----:B------:R-:W-:Y:S04]  /*09b0*/  STS.U16 [R11+0x808], R18 ;  /* 0x000808120b007388 */ /* 0x000fe80000000400 */
[----:B------:R-:W-:Y:S01]  /*09c0*/  STS.U16 [R11+0xa0a], R4 ;  /* 0x000a0a040b007388 */ /* 0x000fe20000000400 */
[----:B0-----:R-:W-:-:S03]  /*09d0*/  PRMT R6, RZ, 0x7610, R6 ;  /* 0x00007610ff067816 */ /* 0x001fc60000000006 */
[----:B------:R-:W-:Y:S04]  /*09e0*/  STS.U16 [R11+0xc0c], R19 ;  /* 0x000c0c130b007388 */ /* 0x000fe80000000400 */
[----:B------:R-:W-:Y:S04]  /*09f0*/  STS.U16 [R11+0xe0e], R7 ;  /* 0x000e0e070b007388 */ /* 0x000fe80000000400 */
[----:B------:R-:W-:Y:S06]  /*0a00*/  BAR.SYNC 0x0 ;  /* 0x0000000000007b1d */ /* 0x000fec0000000000 */
[----:B------:R0:W2:Y:S01]  /*0a10*/  @!P0 LDG.E.EL.U16 R23, [R8.64] ;  /* 0x0000001a08178981 */ /* 0x0000a2000c2e1500 */
[----:B------:R-:W-:Y:S01]  /*0a20*/  UIMAD UR16, UR43, -0x280, UR41 ;  /* 0xfffffd802b1078a4 */ /* 0x000fe2000f8e0229 */
[----:B------:R-:W-:-:S02]  /*0a30*/  MOV R11, UR19 ;  /* 0x00000013000b7c02 */ /* 0x000fc40008000f00 */
[----:B------:R1:W3:Y:S01]  /*0a40*/  @!P2 LDG.E.EL.U16 R6, [R12.64] ;  /* 0x0000001a0c06a981 */ /* 0x0002e2000c2e1500 */
[----:B------:R-:W-:Y:S01]  /*0a50*/  UIMAD UR20, UR47, -0x280, UR37 ;  /* 0xfffffd802f1478a4 */ /* 0x000fe2000f8e0225 */
[----:B------:R-:W-:Y:S02]  /*0a60*/  PLOP3.LUT P0, PT, PT, PT, UP1, 0x80, 0x0 ;  /* 0x000000000000781c */ /* 0x000fe40003f0f018 */
[----:B------:R-:W-:Y:S01]  /*0a70*/  PLOP3.LUT P2, PT, PT, PT, UP3, 0x80, 0x0 ;  /* 0x000000000000781c */ /* 0x000fe20003f4f038 */
[----:B------:R-:W-:Y:S01]  /*0a80*/  UIMAD.WIDE UR16, UR16, UR28, UR4 ;  /* 0x0000001c101072a5 */ /* 0x000fe2000f8e0204 */
[----:B------:R-:W-:Y:S01]  /*0a90*/  PRMT R16, RZ, 0x7610, R16 ;  /* 0x00007610ff107816 */ /* 0x000fe20000000010 */
[----:B------:R-:W-:Y:S01]  /*0aa0*/  UIMAD.WIDE UR20, UR20, UR28, UR4 ;  /* 0x0000001c141472a5 */ /* 0x000fe2000f8e0204 */
[----:B------:R4:W5:Y:S01]  /*0ab0*/  @!P1 LDG.E.EL.U16 R35, [R10.64] ;  /* 0x0000001a0a239981 */ /* 0x000962000c2e1500 */
[----:B------:R-:W-:Y:S01]  /*0ac0*/  UIMAD UR18, UR45, -0x280, UR29 ;  /* 0xfffffd802d1278a4 */ /* 0x000fe2000f8e021d */
[----:B------:R-:W-:Y:S01]  /*0ad0*/  PLOP3.LUT P1, PT, PT, PT, UP2, 0x80, 0x0 ;  /* 0x000000000000781c */ /* 0x000fe20003f2f028 */
[----:B0-----:R-:W-:-:S02]  /*0ae0*/  IMAD.U32 R8, RZ, RZ, UR16 ;  /* 0x00000010ff087e24 */ /* 0x001fc4000f8e00ff */
[----:B------:R-:W-:Y:S02]  /*0af0*/  IMAD.U32 R9, RZ, RZ, UR17 ;  /* 0x00000011ff097e24 */ /* 0x000fe4000f8e00ff */
[----:B-1----:R-:W-:Y:S02]  /*0b00*/  IMAD.U32 R12, RZ, RZ, UR20 ;  /* 0x00000014ff0c7e24 */ /* 0x002fe4000f8e00ff */
[----:B------:R-:W-:Y:S01]  /*0b10*/  IMAD.U32 R13, RZ, RZ, UR21 ;  /* 0x00000015ff0d7e24 */ /* 0x000fe2000f8e00ff */
[----:B------:R-:W-:Y:S01]  /*0b20*/  UIMAD.WIDE UR18, UR18, UR28, UR4 ;  /* 0x0000001c121272a5 */ /* 0x000fe2000f8e0204 */
[----:B------:R0:W5:Y:S04]  /*0b30*/  @!P0 LDG.E.EL.U16 R27, [R8.64] ;  /* 0x0000001a081b8981 */ /* 0x000168000c2e1500 */
[----:B------:R1:W5:Y:S01]  /*0b40*/  @!P2 LDG.E.EL.U16 R16, [R12.64] ;  /* 0x0000001a0c10a981 */ /* 0x000362000c2e1500 */
[----:B------:R-:W-:Y:S01]  /*0b50*/  ISETP.LT.AND P2, PT, R0, 0x3700, !P6 ;  /* 0x000037000000780c */ /* 0x000fe20007741270 */
[----:B----4-:R-:W-:-:S02]  /*0b60*/  IMAD.U32 R10, RZ, RZ, UR18 ;  /* 0x00000012ff0a7e24 */ /* 0x010fc4000f8e00ff */
[----:B------:R-:W-:-:S05]  /*0b70*/  IMAD.U32 R11, RZ, RZ, UR19 ;  /* 0x00000013ff0b7e24 */ /* 0x000fca000f8e00ff */
[----:B------:R4:W5:Y:S05]  /*0b80*/  @!P1 LDG.E.EL.U16 R32, [R10.64] ;  /* 0x0000001a0a209981 */ /* 0x00096a000c2e1500 */
[----:B------:R0:W5:Y:S01]  /*0b90*/  @P2 LDG.E.EL.U16 R24, [R28.64] ;  /* 0x0000001a1c182981 */ /* 0x000162000c2e1500 */
[----:B------:R-:W-:Y:S02]  /*0ba0*/  USHF.R.U32.HI UR12, URZ, 0x1f, UR13 ;  /* 0x0000001f3f0c7899 */ /* 0x000fe4000801160d */
[----:B------:R-:W-:Y:S02]  /*0bb0*/  USHF.R.U32.HI UR10, URZ, 0x1f, UR11 ;  /* 0x0000001f3f0a7899 */ /* 0x000fe4000801160b */
[----:B------:R-:W-:-:S02]  /*0bc0*/  ULEA.HI.SX32 UR12, UR13, UR12, 0x18 ;  /* 0x0000000c0d0c7291 */ /* 0x000fc4000f8fc23f */
[----:B------:R-:W-:Y:S02]  /*0bd0*/  ULEA.HI.SX32 UR10, UR11, UR10, 0x18 ;  /* 0x0000000a0b0a7291 */ /* 0x000fe4000f8fc23f */
[----:B------:R-:W-:Y:S01]  /*0be0*/  UIMAD UR12, UR12, -0x280, UR35 ;  /* 0xfffffd800c0c78a4 */ /* 0x000fe2000f8e0223 */
[----:B------:R-:W-:Y:S01]  /*0bf0*/  PLOP3.LUT P1, PT, PT, PT, UP5, 0x80, 0x0 ;  /* 0x000000000000781c */ /* 0x000fe20003f2f058 */
[----:B------:R-:W-:Y:S02]  /*0c00*/  USHF.R.U32.HI UR6, URZ, 0x1f, UR7 ;  /* 0x0000001f3f067899 */ /* 0x000fe40008011607 */
[----:B------:R-:W-:Y:S01]  /*0c10*/  UIMAD UR10, UR10, -0x280, UR36 ;  /* 0xfffffd800a0a78a4 */ /* 0x000fe2000f8e0224 */
[----:B------:R-:W-:Y:S01]  /*0c20*/  PLOP3.LUT P0, PT, PT, PT, UP4, 0x80, 0x0 ;  /* 0x000000000000781c */ /* 0x000fe20003f0f048 */
[----:B------:R-:W-:Y:S02]  /*0c30*/  UIMAD.WIDE UR12, UR12, UR28, UR4 ;  /* 0x0000001c0c0c72a5 */ /* 0x000fe4000f8e0204 */
[----:B------:R-:W-:-:S02]  /*0c40*/  ULEA.HI.SX32 UR6, UR7, UR6, 0x18 ;  /* 0x0000000607067291 */ /* 0x000fc4000f8fc23f */
[----:B------:R-:W-:Y:S02]  /*0c50*/  USHF.R.U32.HI UR8, URZ, 0x1f, UR9 ;  /* 0x0000001f3f087899 */ /* 0x000fe40008011609 */
[----:B------:R-:W-:Y:S01]  /*0c60*/  UIMAD.WIDE UR10, UR10, UR28, UR4 ;  /* 0x0000001c0a0a72a5 */ /* 0x000fe2000f8e0204 */
[----:B----4-:R-:W-:Y:S01]  /*0c70*/  MOV R10, UR12 ;  /* 0x0000000c000a7c02 */ /* 0x010fe20008000f00 */
[----:B------:R-:W-:Y:S01]  /*0c80*/  UIMAD UR6, UR6, -0x280, UR34 ;  /* 0xfffffd80060678a4 */ /* 0x000fe2000f8e0222 */
[----:B------:R-:W-:Y:S01]  /*0c90*/  IMAD.U32 R11, RZ, RZ, UR13 ;  /* 0x0000000dff0b7e24 */ /* 0x000fe2000f8e00ff */
[----:B------:R-:W-:Y:S02]  /*0ca0*/  ULEA.HI.SX32 UR8, UR9, UR8, 0x18 ;  /* 0x0000000809087291 */ /* 0x000fe4000f8fc23f */
[----:B0-----:R-:W-:Y:S01]  /*0cb0*/  IMAD.U32 R8, RZ, RZ, UR10 ;  /* 0x0000000aff087e24 */ /* 0x001fe2000f8e00ff */
[----:B------:R-:W-:Y:S01]  /*0cc0*/  UIMAD.WIDE UR6, UR6, UR28, UR4 ;  /* 0x0000001c060672a5 */ /* 0x000fe2000f8e0204 */
[----:B------:R-:W-:Y:S01]  /*0cd0*/  IMAD.U32 R9, RZ, RZ, UR11 ;  /* 0x0000000bff097e24 */ /* 0x000fe2000f8e00ff */
[----:B------:R-:W-:Y:S01]  /*0ce0*/  UIMAD UR8, UR8, -0x280, UR33 ;  /* 0xfffffd80080878a4 */ /* 0x000fe2000f8e0221 */
[----:B------:R0:W4:Y:S01]  /*0cf0*/  @!P1 LDG.E.EL.U16 R33, [R10.64] ;  /* 0x0000001a0a219981 */ /* 0x000122000c2e1500 */
[----:B------:R-:W-:Y:S01]  /*0d00*/  UIMAD.WIDE UR18, UR31, 0x66666667, URZ ;  /* 0x666666671f1278a5 */ /* 0x000fe2000f8e023f */
[----:B------:R-:W-:Y:S01]  /*0d10*/  PLOP3.LUT P1, PT, PT, PT, UP0, 0x80, 0x0 ;  /* 0x000000000000781c */ /* 0x000fe20003f2f008 */
[----:B------:R-:W-:Y:S01]  /*0d20*/  UIMAD.WIDE UR8, UR8, UR28, UR4 ;  /* 0x0000001c080872a5 */ /* 0x000fe2000f8e0204 */
[----:B------:R0:W4:Y:S01]  /*0d30*/  @!P0 LDG.E.EL.U16 R34, [R8.64] ;  /* 0x0000001a08228981 */ /* 0x000122000c2e1500 */
[----:B------:R-:W-:Y:S01]  /*0d40*/  UIMAD.WIDE UR16, UR32, 0x66666667, URZ ;  /* 0x66666667201078a5 */ /* 0x000fe2000f8e023f */
[----:B------:R-:W-:Y:S01]  /*0d50*/  PLOP3.LUT P0, PT, PT, PT, UP6, 0x80, 0x0 ;  /* 0x000000000000781c */ /* 0x000fe20003f0f068 */
[----:B------:R-:W-:Y:S01]  /*0d60*/  UISETP.GE.AND UP2, UPT, UR31, 0x3700, UPT ;  /* 0x000037001f00788c */ /* 0x000fe2000bf46270 */
[----:B0-----:R-:W-:Y:S01]  /*0d70*/  IMAD.U32 R9, RZ, RZ, UR7 ;  /* 0x00000007ff097e24 */ /* 0x001fe2000f8e00ff */
[----:B------:R-:W-:Y:S01]  /*0d80*/  USHF.R.U32.HI UR7, URZ, 0x1f, UR19 ;  /* 0x0000001f3f077899 */ /* 0x000fe20008011613 */
[----:B------:R-:W-:Y:S01]  /*0d90*/  IMAD.U32 R8, RZ, RZ, UR6 ;  /* 0x00000006ff087e24 */ /* 0x000fe2000f8e00ff */
[----:B------:R-:W-:Y:S01]  /*0da0*/  USHF.R.U32.HI UR6, URZ, 0x1f, UR17 ;  /* 0x0000001f3f067899 */ /* 0x000fe20008011611 */
[----:B------:R-:W-:Y:S01]  /*0db0*/  IMAD.U32 R10, RZ, RZ, UR8 ;  /* 0x00000008ff0a7e24 */ /* 0x000fe2000f8e00ff */
[----:B------:R-:W-:Y:S01]  /*0dc0*/  ULEA.HI.SX32 UR7, UR19, UR7, 0x18 ;  /* 0x0000000713077291 */ /* 0x000fe2000f8fc23f */
[----:B------:R-:W-:Y:S01]  /*0dd0*/  IMAD.U32 R11, RZ, RZ, UR9 ;  /* 0x00000009ff0b7e24 */ /* 0x000fe2000f8e00ff */
[----:B------:R-:W-:Y:S01]  /*0de0*/  ULEA.HI.SX32 UR6, UR17, UR6, 0x18 ;  /* 0x0000000611067291 */ /* 0x000fe2000f8fc23f */
[----:B------:R-:W-:Y:S01]  /*0df0*/  IMAD.U32 R4, RZ, RZ, UR41 ;  /* 0x00000029ff047e24 */ /* 0x000fe2000f8e00ff */
[----:B------:R-:W-:Y:S01]  /*0e00*/  UIMAD UR8, UR7, -0x280, UR31 ;  /* 0xfffffd80070878a4 */ /* 0x000fe2000f8e021f */
[----:B------:R-:W-:Y:S01]  /*0e10*/  IMAD.U32 R7, RZ, RZ, UR28 ;  /* 0x0000001cff077e24 */ /* 0x000fe2000f8e00ff */
[----:B------:R0:W4:Y:S01]  /*0e20*/  @!P1 LDG.E.EL.U16 R25, [R10.64] ;  /* 0x0000001a0a199981 */ /* 0x000122000c2e1500 */
[----:B------:R-:W-:Y:S01]  /*0e30*/  PLOP3.LUT P1, PT, PT, PT, UP2, 0x80, 0x0 ;  /* 0x000000000000781c */ /* 0x000fe20003f2f028 */
[----:B------:R-:W-:-:S02]  /*0e40*/  UIMAD UR6, UR6, -0x280, UR32 ;  /* 0xfffffd80060678a4 */ /* 0x000fc4000f8e0220 */
[----:B------:R-:W-:Y:S01]  /*0e50*/  UISETP.GE.AND UP1, UPT, UR32, 0x3700, UPT ;  /* 0x000037002000788c */ /* 0x000fe2000bf26270 */
[----:B------:R1:W4:Y:S01]  /*0e60*/  @!P0 LDG.E.EL.U16 R26, [R8.64] ;  /* 0x0000001a081a8981 */ /* 0x000322000c2e1500 */
[----:B------:R-:W-:Y:S02]  /*0e70*/  UIMAD.WIDE UR8, UR8, UR28, UR4 ;  /* 0x0000001c080872a5 */ /* 0x000fe4000f8e0204 */
[----:B------:R-:W-:Y:S01]  /*0e80*/  UIMAD.WIDE UR6, UR6, UR28, UR4 ;  /* 0x0000001c060672a5 */ /* 0x000fe2000f8e0204 */
[----:B------:R-:W-:Y:S01]  /*0e90*/  PRMT R19, RZ, 0x7610, R19 ;  /* 0x00007610ff137816 */ /* 0x000fe20000000013 */
[----:B------:R-:W-:Y:S01]  /*0ea0*/  UIMAD.WIDE UR10, UR30, 0x66666667, URZ ;  /* 0x666666671e0a78a5 */ /* 0x000fe2000f8e023f */
[----:B------:R-:W-:Y:S01]  /*0eb0*/  PLOP3.LUT P0, PT, PT, PT, UP1, 0x80, 0x0 ;  /* 0x000000000000781c */ /* 0x000fe20003f0f018 */
[----:B0-----:R-:W-:Y:S01]  /*0ec0*/  IMAD.U32 R10, RZ, RZ, UR8 ;  /* 0x00000008ff0a7e24 */ /* 0x001fe2000f8e00ff */
[----:B------:R-:W-:Y:S01]  /*0ed0*/  ISETP.LT.AND P3, PT, R4, 0x3700, !P6 ;  /* 0x000037000400780c */ /* 0x000fe20007761270 */
[----:B------:R-:W-:Y:S01]  /*0ee0*/  IMAD.U32 R11, RZ, RZ, UR9 ;  /* 0x00000009ff0b7e24 */ /* 0x000fe2000f8e00ff */
[----:B------:R-:W-:Y:S01]  /*0ef0*/  PRMT R0, RZ, 0x7610, R0 ;  /* 0x00007610ff007816 */ /* 0x000fe20000000000 */
[----:B------:R-:W-:Y:S01]  /*0f00*/  IMAD.WIDE R28, R44, R7, c[0x0][0x170] ;  /* 0x00005c002c1c7625 */ /* 0x000fe200078e0207 */
[----:B------:R-:W-:-:S02]  /*0f10*/  MOV R4, UR29 ;  /* 0x0000001d00047c02 */ /* 0x000fc40008000f00 */
[----:B------:R0:W4:Y:S01]  /*0f20*/  @!P1 LDG.E.EL.U16 R19, [R10.64] ;  /* 0x0000001a0a139981 */ /* 0x000122000c2e1500 */
[----:B-1----:R-:W-:Y:S01]  /*0f30*/  IMAD.U32 R8, RZ, RZ, UR6 ;  /* 0x00000006ff087e24 */ /* 0x002fe2000f8e00ff */
[----:B------:R-:W-:Y:S01]  /*0f40*/  USHF.R.U32.HI UR6, URZ, 0x1f, UR11 ;  /* 0x0000001f3f067899 */ /* 0x000fe2000801160b */
[----:B------:R-:W-:Y:S01]  /*0f50*/  ISETP.LT.AND P1, PT, R4, 0x3700, !P6 ;  /* 0x000037000400780c */ /* 0x000fe20007721270 */
[----:B------:R1:W4:Y:S01]  /*0f60*/  @P5 LDG.E.EL.U16 R0, [R28.64] ;  /* 0x0000001a1c005981 */ /* 0x000322000c2e1500 */
[----:B------:R-:W-:Y:S01]  /*0f70*/  PRMT R4, RZ, 0x7610, R4 ;  /* 0x00007610ff047816 */ /* 0x000fe20000000004 */
[----:B------:R-:W-:Y:S01]  /*0f80*/  IMAD.U32 R9, RZ, RZ, UR7 ;  /* 0x00000007ff097e24 */ /* 0x000fe2000f8e00ff */
[----:B------:R-:W-:Y:S01]  /*0f90*/  UISETP.GE.AND UP0, UPT, UR30, 0x3700, UPT ;  /* 0x000037001e00788c */ /* 0x000fe2000bf06270 */
[C---:B------:R-:W-:Y:S01]  /*0fa0*/  IADD3 R39, R42.reuse, UR14, RZ ;  /* 0x0000000e2a277c10 */ /* 0x040fe2000fffe0ff */
[----:B------:R-:W-:Y:S02]  /*0fb0*/  ULEA.HI.SX32 UR6, UR11, UR6, 0x18 ;  /* 0x000000060b067291 */ /* 0x000fe4000f8fc23f */
[----:B------:R-:W-:Y:S01]  /*0fc0*/  UIADD3 UR11, UR15, 0xd, URZ ;  /* 0x0000000d0f0b7890 */ /* 0x000fe2000fffe03f */
[----:B------:R0:W4:Y:S01]  /*0fd0*/  @!P0 LDG.E.EL.U16 R21, [R8.64] ;  /* 0x0000001a08158981 */ /* 0x000122000c2e1500 */
[----:B-1----:R-:W-:Y:S01]  /*0fe0*/  IMAD.WIDE R28, R42, R7, c[0x0][0x170] ;  /* 0x00005c002a1c7625 */ /* 0x002fe200078e0207 */
[----:B------:R-:W-:Y:S01]  /*0ff0*/  UIMAD UR6, UR6, -0x280, UR30 ;  /* 0xfffffd80060678a4 */ /* 0x000fe2000f8e021e */
[----:B------:R-:W-:Y:S01]  /*1000*/  IADD3 R38, R39, UR14, RZ ;  /* 0x0000000e27267c10 */ /* 0x000fe2000fffe0ff */
[----:B------:R-:W-:Y:S01]  /*1010*/  UIMAD.WIDE UR8, UR11, 0x66666667, URZ ;  /* 0x666666670b0878a5 */ /* 0x000fe2000f8e023f */
[----:B------:R-:W-:Y:S01]  /*1020*/  PLOP3.LUT P0, PT, PT, PT, UP0, 0x80, 0x0 ;  /* 0x000000000000781c */ /* 0x000fe20003f0f008 */
[----:B------:R1:W4:Y:S01]  /*1030*/  @P4 LDG.E.EL.U16 R4, [R28.64] ;  /* 0x0000001a1c044981 */ /* 0x000322000c2e1500 */
[----:B------:R-:W-:Y:S01]  /*1040*/  UIMAD.WIDE UR6, UR6, UR28, UR4 ;  /* 0x0000001c060672a5 */ /* 0x000fe2000f8e0204 */
[----:B------:R-:W-:Y:S01]  /*1050*/  PRMT R7, RZ, 0x7610, R7 ;  /* 0x00007610ff077816 */ /* 0x000fe20000000007 */
[----:B------:R-:W-:Y:S01]  /*1060*/  USHF.R.U32.HI UR8, URZ, 0x1f, UR9 ;  /* 0x0000001f3f087899 */ /* 0x000fe20008011609 */
[----:B-1----:R-:W-:Y:S01]  /*1070*/  IMAD.U32 R29, RZ, RZ, UR28 ;  /* 0x0000001cff1d7e24 */ /* 0x002fe2000f8e00ff */
[----:B------:R-:W-:-:S03]  /*1080*/  PRMT R12, RZ, 0x7610, R12 ;  /* 0x00007610ff0c7816 */ /* 0x000fc6000000000c */
[----:B------:R-:W-:Y:S01]  /*1090*/  IMAD.WIDE R28, R38, R29, c[0x0][0x170] ;  /* 0x00005c00261c7625 */ /* 0x000fe200078e021d */
[----:B------:R-:W-:Y:S02]  /*10a0*/  ULEA.HI.SX32 UR8, UR9, UR8, 0x18 ;  /* 0x0000000809087291 */ /* 0x000fe4000f8fc23f */
[----:B------:R-:W-:Y:S01]  /*10b0*/  UISETP.GE.AND UP0, UPT, UR11, 0x3700, UPT ;  /* 0x000037000b00788c */ /* 0x000fe2000bf06270 */
[----:B0-----:R-:W-:Y:S01]  /*10c0*/  IMAD.U32 R8, RZ, RZ, UR6 ;  /* 0x00000006ff087e24 */ /* 0x001fe2000f8e00ff */
[----:B------:R0:W4:Y:S01]  /*10d0*/  @P1 LDG.E.EL.U16 R7, [R28.64] ;  /* 0x0000001a1c071981 */ /* 0x000122000c2e1500 */
[----:B------:R-:W-:Y:S01]  /*10e0*/  IMAD.U32 R9, RZ, RZ, UR7 ;  /* 0x00000007ff097e24 */ /* 0x000fe2000f8e00ff */
[----:B------:R-:W-:Y:S02]  /*10f0*/  UIADD3 UR12, UR15, 0xe, URZ ;  /* 0x0000000e0f0c7890 */ /* 0x000fe4000fffe03f */
[----:B------:R-:W-:Y:S01]  /*1100*/  UIMAD UR6, UR8, -0x280, UR11 ;  /* 0xfffffd80080678a4 */ /* 0x000fe2000f8e020b */
[----:B------:R-:W-:Y:S01]  /*1110*/  IMAD.WIDE R30, R39, R30, c[0x0][0x170] ;  /* 0x00005c00271e7625 */ /* 0x000fe200078e021e */
[----:B------:R1:W4:Y:S01]  /*1120*/  @!P0 LDG.E.EL.U16 R12, [R8.64] ;  /* 0x0000001a080c8981 */ /* 0x000322000c2e1500 */
[----:B------:R-:W-:Y:S01]  /*1130*/  PLOP3.LUT P0, PT, PT, PT, UP0, 0x80, 0x0 ;  /* 0x000000000000781c */ /* 0x000fe20003f0f008 */
[----:B------:R-:W-:-:S02]  /*1140*/  UIMAD.WIDE UR8, UR12, 0x66666667, URZ ;  /* 0x666666670c0878a5 */ /* 0x000fc4000f8e023f */
[----:B------:R-:W-:Y:S01]  /*1150*/  UIMAD.WIDE UR6, UR6, UR28, UR4 ;  /* 0x0000001c060672a5 */ /* 0x000fe2000f8e0204 */
[----:B------:R0:W4:Y:S01]  /*1160*/  @P3 LDG.E.EL.U16 R22, [R30.64] ;  /* 0x0000001a1e163981 */ /* 0x000122000c2e1500 */
[----:B------:R-:W-:Y:S02]  /*1170*/  UIADD3 UR15, UR15, 0xf, URZ ;  /* 0x0000000f0f0f7890 */ /* 0x000fe4000fffe03f */
[----:B------:R-:W-:Y:S01]  /*1180*/  USHF.R.U32.HI UR8, URZ, 0x1f, UR9 ;  /* 0x0000001f3f087899 */ /* 0x000fe20008011609 */
[----:B------:R-:W-:Y:S01]  /*1190*/  PRMT R10, RZ, 0x7610, R10 ;  /* 0x00007610ff0a7816 */ /* 0x000fe2000000000a */
[----:B-1----:R-:W-:Y:S01]  /*11a0*/  IMAD.U32 R8, RZ, RZ, UR6 ;  /* 0x00000006ff087e24 */ /* 0x002fe2000f8e00ff */
[----:B------:R-:W-:Y:S01]  /*11b0*/  UISETP.GE.AND UP0, UPT, UR12, 0x3700, UPT ;  /* 0x000037000c00788c */ /* 0x000fe2000bf06270 */
[----:B------:R-:W-:Y:S01]  /*11c0*/  IMAD.U32 R9, RZ, RZ, UR7 ;  /* 0x00000007ff097e24 */ /* 0x000fe2000f8e00ff */
[----:B------:R-:W-:Y:S02]  /*11d0*/  UIMAD.WIDE UR6, UR15, 0x66666667, URZ ;  /* 0x666666670f0678a5 */ /* 0x000fe4000f8e023f */
[----:B------:R-:W-:-:S02]  /*11e0*/  ULEA.HI.SX32 UR8, UR9, UR8, 0x18 ;  /* 0x0000000809087291 */ /* 0x000fc4000f8fc23f */
[----:B------:R1:W4:Y:S02]  /*11f0*/  @!P0 LDG.E.EL.U16 R10, [R8.64] ;  /* 0x0000001a080a8981 */ /* 0x000324000c2e1500 */
[----:B------:R-:W-:Y:S01]  /*1200*/  UIMAD UR8, UR8, -0x280, UR12 ;  /* 0xfffffd80080878a4 */ /* 0x000fe2000f8e020c */
[----:B------:R-:W-:Y:S01]  /*1210*/  PLOP3.LUT P0, PT, PT, PT, UP0, 0x80, 0x0 ;  /* 0x000000000000781c */ /* 0x000fe20003f0f008 */
[----:B------:R-:W-:Y:S01]  /*1220*/  UMOV UR9, UR7 ;  /* 0x0000000700097c82 */ /* 0x000fe20008000000 */
[----:B------:R-:W-:Y:S01]  /*1230*/  IMAD.U32 R13, RZ, RZ, UR37 ;  /* 0x00000025ff0d7e24 */ /* 0x000fe2000f8e00ff */
[----:B------:R-:W-:Y:S01]  /*1240*/  UIMAD.WIDE UR6, UR8, UR28, UR4 ;  /* 0x0000001c080672a5 */ /* 0x000fe2000f8e0204 */
[----:B------:R-:W-:Y:S02]  /*1250*/  P2R R17, PR, RZ, 0x2 ;  /* 0x00000002ff117803 */ /* 0x000fe40000000000 */
[----:B------:R-:W-:Y:S02]  /*1260*/  PRMT R11, RZ, 0x7610, R11 ;  /* 0x00007610ff0b7816 */ /* 0x000fe4000000000b */
[----:B------:R-:W-:Y:S01]  /*1270*/  ISETP.LT.AND P1, PT, R13, 0x3700, !P6 ;  /* 0x000037000d00780c */ /* 0x000fe20007721270 */
[----:B-1----:R-:W-:Y:S01]  /*1280*/  IMAD.U32 R8, RZ, RZ, UR6 ;  /* 0x00000006ff087e24 */ /* 0x002fe2000f8e00ff */
[----:B------:R-:W-:Y:S01]  /*1290*/  IADD3 R36, R38, UR14, RZ ;  /* 0x0000000e26247c10 */ /* 0x000fe2000fffe0ff */
[----:B------:R-:W-:Y:S01]  /*12a0*/  IMAD.U32 R9, RZ, RZ, UR7 ;  /* 0x00000007ff097e24 */ /* 0x000fe2000f8e00ff */
[----:B------:R-:W-:-:S04]  /*12b0*/  PRMT R13, RZ, 0x7610, R13 ;  /* 0x00007610ff0d7816 */ /* 0x000fc8000000000d */
[----:B------:R1:W4:Y:S02]  /*12c0*/  @!P0 LDG.E.EL.U16 R11, [R8.64] ;  /* 0x0000001a080b8981 */ /* 0x000324000c2e1500 */
[----:B-1----:R-:W-:-:S05]  /*12d0*/  IMAD.WIDE R8, R36, R37, c[0x0][0x170] ;  /* 0x00005c0024087625 */ /* 0x002fca00078e0225 */
[----:B------:R1:W4:Y:S01]  /*12e0*/  @P1 LDG.E.EL.U16 R13, [R8.64] ;  /* 0x0000001a080d1981 */ /* 0x000322000c2e1500 */
[----:B------:R-:W-:-:S05]  /*12f0*/  IMAD.SHL.U32 R2, R2, 0x2, RZ ;  /* 0x0000000202027824 */ /* 0x000fca00078e00ff */
[----:B0-----:R-:W0:Y:S04]  /*1300*/  LDS.U16 R29, [R2] ;  /* 0x00000000021d7984 */ /* 0x001e280000000400 */
[----:B------:R-:W-:Y:S01]  /*1310*/  LDS.U16 R28, [R2+0x404] ;  /* 0x00040400021c7984 */ /* 0x000fe20000000400 */
[----:B------:R-:W-:Y:S02]  /*1320*/  USHF.R.U32.HI UR10, URZ, 0x1f, UR9 ;  /* 0x0000001f3f0a7899 */ /* 0x000fe40008011609 */
[----:B------:R-:W-:Y:S01]  /*1330*/  UISETP.GE.AND UP0, UPT, UR15, 0x3700, UPT ;  /* 0x000037000f00788c */ /* 0x000fe2000bf06270 */
[----:B-1----:R-:W1:Y:S01]  /*1340*/  LDS.U16 R8, [R2+0x606] ;  /* 0x0006060002087984 */ /* 0x002e620000000400 */
[----:B------:R-:W-:Y:S01]  /*1350*/  ULEA.HI.SX32 UR10, UR9, UR10, 0x18 ;  /* 0x0000000a090a7291 */ /* 0x000fe2000f8fc23f */
[----:B------:R-:W-:-:S02]  /*1360*/  PRMT R20, RZ, 0x7610, R20 ;  /* 0x00007610ff147816 */ /* 0x000fc40000000014 */
[----:B------:R-:W2:Y:S01]  /*1370*/  LDS.U16 R9, [R2+0x808] ;  /* 0x0008080002097984 */ /* 0x000ea20000000400 */
[----:B------:R-:W-:Y:S01]  /*1380*/  UIMAD UR10, UR10, -0x280, UR15 ;  /* 0xfffffd800a0a78a4 */ /* 0x000fe2000f8e020f */
[----:B------:R-:W-:Y:S02]  /*1390*/  PLOP3.LUT P0, PT, PT, PT, UP0, 0x80, 0x0 ;  /* 0x000000000000781c */ /* 0x000fe40003f0f008 */
[----:B------:R-:W-:Y:S01]  /*13a0*/  LDS.U16 R30, [R2+0x202] ;  /* 0x00020200021e7984 */ /* 0x000fe20000000400 */
[----:B------:R-:W-:-:S06]  /*13b0*/  UIMAD.WIDE UR4, UR10, UR28, UR4 ;  /* 0x0000001c0a0472a5 */ /* 0x000fcc000f8e0204 */
[----:B------:R-:W-:Y:S02]  /*13c0*/  IMAD.U32 R40, RZ, RZ, UR4 ;  /* 0x00000004ff287e24 */ /* 0x000fe4000f8e00ff */
[----:B------:R-:W-:-:S05]  /*13d0*/  IMAD.U32 R41, RZ, RZ, UR5 ;  /* 0x00000005ff297e24 */ /* 0x000fca000f8e00ff */
[----:B------:R2:W4:Y:S01]  /*13e0*/  @!P0 LDG.E.EL.U16 R20, [R40.64] ;  /* 0x0000001a28148981 */ /* 0x000522000c2e1500 */
[----:B0-----:R-:W-:Y:S02]  /*13f0*/  HADD2.F32 R29, -RZ, R29.H0_H0 ;  /* 0x2000001dff1d7230 */ /* 0x001fe40000004100 */
[----:B-1----:R-:W-:Y:S02]  /*1400*/  HADD2.F32 R8, -RZ, R8.H0_H0 ;  /* 0x20000008ff087230 */ /* 0x002fe40000004100 */
[----:B--2---:R-:W-:-:S05]  /*1410*/  HADD2.F32 R40, -RZ, R23.H0_H0 ;  /* 0x20000017ff287230 */ /* 0x004fca0000004100 */
[----:B------:R-:W-:Y:S01]  /*1420*/  FADD R45, R40, R29 ;  /* 0x0000001d282d7221 */ /* 0x000fe20000000000 */
[----:B---3--:R-:W-:Y:S02]  /*1430*/  HADD2.F32 R29, -RZ, R6.H0_H0 ;  /* 0x20000006ff1d7230 */ /* 0x008fe40000004100 */
[----:B------:R-:W-:-:S05]  /*1440*/  HADD2.F32 R6, -RZ, R28.H0_H0 ;  /* 0x2000001cff067230 */ /* 0x000fca0000004100 */
[----:B------:R-:W-:Y:S02]  /*1450*/  FADD R6, R29, R6 ;  /* 0x000000061d067221 */ /* 0x000fe40000000000 */
[----:B------:R-:W0:Y:S01]  /*1460*/  LDS.U16 R29, [R2+0xa0a] ;  /* 0x000a0a00021d7984 */ /* 0x000e220000000400 */
[----:B-----5:R-:W-:-:S05]  /*1470*/  HADD2.F32 R27, -RZ, R27.H0_H0 ;  /* 0x2000001bff1b7230 */ /* 0x020fca0000004100 */
[----:B------:R-:W-:Y:S01]  /*1480*/  FADD R43, R27, R8 ;  /* 0x000000081b2b7221 */ /* 0x000fe20000000000 */
[----:B------:R-:W-:Y:S02]  /*1490*/  IMAD.U32 R8, RZ, RZ, UR36 ;  /* 0x00000024ff087e24 */ /* 0x000fe4000f8e00ff */
[----:B------:R-:W-:-:S03]  /*14a0*/  HADD2.F32 R9, -RZ, R9.H0_H0 ;  /* 0x20000009ff097230 */ /* 0x000fc60000004100 */
[----:B------:R-:W-:Y:S01]  /*14b0*/  ISETP.LT.AND P0, PT, R8, 0x3700, !P6 ;  /* 0x000037000800780c */ /* 0x000fe20007701270 */
[----:B------:R-:W-:Y:S01]  /*14c0*/  HADD2.F32 R32, -RZ, R32.H0_H0 ;  /* 0x20000020ff207230 */ /* 0x000fe20000004100 */
[----:B------:R-:W-:-:S04]  /*14d0*/  IADD3 R28, R36, UR14, RZ ;  /* 0x0000000e241c7c10 */ /* 0x000fc8000fffe0ff */
[----:B------:R-:W-:Y:S01]  /*14e0*/  FADD R37, R32, R9 ;  /* 0x0000000920257221 */ /* 0x000fe20000000000 */
[----:B------:R-:W-:Y:S02]  /*14f0*/  HADD2.F32 R24, -RZ, R24.H0_H0 ;  /* 0x20000018ff187230 */ /* 0x000fe40000004100 */
[----:B------:R-:W-:Y:S01]  /*1500*/  IMAD.U32 R9, RZ, RZ, UR28 ;  /* 0x0000001cff097e24 */ /* 0x000fe2000f8e00ff */
[----:B------:R-:W-:Y:S02]  /*1510*/  PRMT R32, RZ, 0x7610, R32 ;  /* 0x00007610ff207816 */ /* 0x000fe40000000020 */
[----:B------:R-:W-:Y:S01]  /*1520*/  FADD R45, R24, R45 ;  /* 0x0000002d182d7221 */ /* 0x000fe20000000000 */
[----:B------:R-:W-:-:S04]  /*1530*/  IMAD.WIDE R8, R28, R9, c[0x0][0x170] ;  /* 0x00005c001c087625 */ /* 0x000fc800078e0209 */
[----:B------:R-:W-:Y:S01]  /*1540*/  IMAD.U32 R24, RZ, RZ, UR35 ;  /* 0x00000023ff187e24 */ /* 0x000fe2000f8e00ff */
[----:B------:R-:W-:Y:S01]  /*1550*/  P2R R41, PR, RZ, 0x1 ;  /* 0x00000001ff297803 */ /* 0x000fe20000000000 */
[----:B------:R1:W2:Y:S01]  /*1560*/  @P0 LDG.E.EL.U16 R32, [R8.64] ;  /* 0x0000001a08200981 */ /* 0x0002a2000c2e1500 */
[----:B------:R-:W-:Y:S02]  /*1570*/  HADD2.F32 R27, -RZ, R16.H0_H0 ;  /* 0x20000010ff1b7230 */ /* 0x000fe40000004100 */
[----:B------:R-:W-:Y:S01]  /*1580*/  ISETP.LT.AND P0, PT, R24, 0x3700, !P6 ;  /* 0x000037001800780c */ /* 0x000fe20007701270 */
[----:B0-----:R-:W-:Y:S01]  /*1590*/  HADD2.F32 R16, -RZ, R29.H0_H0 ;  /* 0x2000001dff107230 */ /* 0x001fe20000004100 */
[----:B------:R-:W-:Y:S01]  /*15a0*/  IADD3 R29, R28, UR14, RZ ;  /* 0x0000000e1c1d7c10 */ /* 0x000fe2000fffe0ff */
[----:B------:R-:W-:Y:S02]  /*15b0*/  HADD2.F32 R23, -RZ, R30.H0_H0 ;  /* 0x2000001eff177230 */ /* 0x000fe40000004100 */
[----:B------:R-:W-:Y:S01]  /*15c0*/  IMAD.U32 R30, RZ, RZ, UR28 ;  /* 0x0000001cff1e7e24 */ /* 0x000fe2000f8e00ff */
[----:B------:R-:W-:-:S03]  /*15d0*/  PRMT R31, RZ, 0x7610, R31 ;  /* 0x00007610ff1f7816 */ /* 0x000fc6000000001f */
[----:B-1----:R-:W-:-:S05]  /*15e0*/  IMAD.WIDE R8, R29, R30, c[0x0][0x170] ;  /* 0x00005c001d087625 */ /* 0x002fca00078e021e */
[----:B------:R0:W3:Y:S01]  /*15f0*/  @P0 LDG.E.EL.U16 R31, [R8.64] ;  /* 0x0000001a081f0981 */ /* 0x0000e2000c2e1500 */
[----:B------:R-:W-:Y:S01]  /*1600*/  HADD2.F32 R46, -RZ, R35.H0_H0 ;  /* 0x20000023ff2e7230 */ /* 0x000fe20000004100 */
[----:B------:R-:W-:-:S04]  /*1610*/  FADD R16, R27, R16 ;  /* 0x000000101b107221 */ /* 0x000fc80000000000 */
[----:B------:R-:W-:Y:S01]  /*1620*/  FADD R23, R46, R23 ;  /* 0x000000172e177221 */ /* 0x000fe20000000000 */
[----:B------:R-:W-:Y:S02]  /*1630*/  P2R R40, PR, RZ, 0x1 ;  /* 0x00000001ff287803 */ /* 0x000fe40000000000 */
[----:B------:R-:W-:Y:S02]  /*1640*/  P2R R18, PR, RZ, 0x2 ;  /* 0x00000002ff127803 */ /* 0x000fe40000000000 */
[----:B------:R-:W-:Y:S02]  /*1650*/  PRMT R24, RZ, 0x7610, R24 ;  /* 0x00007610ff187816 */ /* 0x000fe40000000018 */
[----:B------:R-:W-:Y:S01]  /*1660*/  P2R R14, PR, RZ, 0x8 ;  /* 0x00000008ff0e7803 */ /* 0x000fe20000000000 */
[----:B----4-:R-:W-:Y:S02]  /*1670*/  HADD2.F32 R0, -RZ, R0.H0_H0 ;  /* 0x20000000ff007230 */ /* 0x010fe40000004100 */
[----:B------:R-:W-:-:S03]  /*1680*/  HADD2.F32 R27, -RZ, R4.H0_H0 ;  /* 0x20000004ff1b7230 */ /* 0x000fc60000004100 */
[----:B------:R-:W-:Y:S01]  /*1690*/  FADD R4, R0, R23 ;  /* 0x0000001700047221 */ /* 0x000fe20000000000 */
[----:B------:R-:W-:Y:S01]  /*16a0*/  IMAD.U32 R23, RZ, RZ, UR34 ;  /* 0x00000022ff177e24 */ /* 0x000fe2000f8e00ff */
[----:B------:R-:W-:Y:S01]  /*16b0*/  IADD3 R0, R29, UR14, RZ ;  /* 0x0000000e1d007c10 */ /* 0x000fe2000fffe0ff */
[----:B0-----:R-:W-:-:S05]  /*16c0*/  HADD2.F32 R8, -RZ, R7.H0_H0 ;  /* 0x20000007ff087230 */ /* 0x001fca0000004100 */
[----:B------:R-:W-:Y:S01]  /*16d0*/  FADD R37, R8, R37 ;  /* 0x0000002508257221 */ /* 0x000fe20000000000 */
[----:B------:R-:W-:Y:S02]  /*16e0*/  IMAD.U32 R8, RZ, RZ, UR33 ;  /* 0x00000021ff087e24 */ /* 0x000fe4000f8e00ff */
[----:B------:R-:W-:-:S03]  /*16f0*/  HADD2.F32 R22, -RZ, R22.H0_H0 ;  /* 0x20000016ff167230 */ /* 0x000fc60000004100 */
[----:B------:R-:W-:Y:S02]  /*1700*/  ISETP.LT.AND P5, PT, R8, 0x3700, !P6 ;  /* 0x000037000800780c */ /* 0x000fe400077a1270 */
[----:B------:R-:W-:Y:S01]  /*1710*/  IADD3 R7, R0, UR14, RZ ;  /* 0x0000000e00077c10 */ /* 0x000fe2000fffe0ff */
[----:B------:R-:W-:Y:S01]  /*1720*/  FADD R43, R22, R43 ;  /* 0x0000002b162b7221 */ /* 0x000fe20000000000 */
[----:B------:R-:W-:Y:S01]  /*1730*/  ISETP.LT.AND P0, PT, R23, 0x3700, !P6 ;  /* 0x000037001700780c */ /* 0x000fe20007701270 */
[----:B------:R-:W-:Y:S01]  /*1740*/  IMAD.U32 R22, RZ, RZ, UR28 ;  /* 0x0000001cff167e24 */ /* 0x000fe2000f8e00ff */
[----:B------:R-:W-:-:S03]  /*1750*/  PRMT R23, RZ, 0x7610, R23 ;  /* 0x00007610ff177816 */ /* 0x000fc60000000017 */
[----:B------:R-:W-:Y:S01]  /*1760*/  IMAD.WIDE R8, R7, R22, c[0x0][0x170] ;  /* 0x00005c0007087625 */ /* 0x000fe200078e0216 */
[----:B------:R-:W-:-:S03]  /*1770*/  P2R R22, PR, RZ, 0x20 ;  /* 0x00000020ff167803 */ /* 0x000fc60000000000 */
[----:B------:R-:W-:Y:S01]  /*1780*/  IMAD.WIDE R46, R0, R47, c[0x0][0x170] ;  /* 0x00005c00002e7625 */ /* 0x000fe200078e022f */
[----:B------:R0:W4:Y:S01]  /*1790*/  @P5 LDG.E.EL.U16 R23, [R8.64] ;  /* 0x0000001a08175981 */ /* 0x000122000c2e1500 */
[----:B------:R-:W-:-:S03]  /*17a0*/  ISETP.NE.AND P5, PT, R18, RZ, PT ;  /* 0x000000ff1200720c */ /* 0x000fc60003fa5270 */
[----:B------:R1:W5:Y:S01]  /*17b0*/  @P0 LDG.E.EL.U16 R24, [R46.64] ;  /* 0x0000001a2e180981 */ /* 0x000362000c2e1500 */
[----:B------:R-:W-:Y:S01]  /*17c0*/  F2FP.F16.F32.PACK_AB R45, R4, R45 ;  /* 0x0000002d042d723e */ /* 0x000fe200000000ff */
[----:B------:R-:W-:Y:S01]  /*17d0*/  IMAD.U32 R4, RZ, RZ, UR32 ;  /* 0x00000020ff047e24 */ /* 0x000fe2000f8e00ff */
[----:B-1----:R-:W-:Y:S02]  /*17e0*/  P2R R46, PR, RZ, 0x20 ;  /* 0x00000020ff2e7803 */ /* 0x002fe40000000000 */
[----:B------:R-:W-:-:S04]  /*17f0*/  ISETP.NE.AND P5, PT, R17, RZ, PT ;  /* 0x000000ff1100720c */ /* 0x000fc80003fa5270 */
[----:B------:R-:W-:Y:S02]  /*1800*/  P2R R47, PR, RZ, 0x20 ;  /* 0x00000020ff2f7803 */ /* 0x000fe40000000000 */
[----:B------:R-:W-:Y:S02]  /*1810*/  ISETP.NE.AND P5, PT, R14, RZ, PT ;  /* 0x000000ff0e00720c */ /* 0x000fe40003fa5270 */
[----:B------:R-:W-:Y:S02]  /*1820*/  ISETP.LT.AND P4, PT, R4, 0x3700, !P6 ;  /* 0x000037000400780c */ /* 0x000fe40007781270 */
[----:B------:R-:W-:Y:S01]  /*1830*/  P2R R50, PR, RZ, 0x20 ;  /* 0x00000020ff327803 */ /* 0x000fe20000000000 */
[----:B------:R-:W-:Y:S01]  /*1840*/  FADD R6, R27, R6 ;  /* 0x000000061b067221 */ /* 0x000fe20000000000 */
[----:B------:R-:W-:Y:S01]  /*1850*/  ISETP.NE.AND P5, PT, R5, RZ, PT ;  /* 0x000000ff0500720c */ /* 0x000fe20003fa5270 */
[----:B------:R-:W-:Y:S01]  /*1860*/  HADD2.F32 R13, -RZ, R13.H0_H0 ;  /* 0x2000000dff0d7230 */ /* 0x000fe20000004100 */
[----:B------:R-:W-:Y:S01]  /*1870*/  IADD3 R14, R7, UR14, RZ ;  /* 0x0000000e070e7c10 */ /* 0x000fe2000fffe0ff */
[----:B------:R-:W-:-:S03]  /*1880*/  IMAD.U32 R5, RZ, RZ, UR28 ;  /* 0x0000001cff057e24 */ /* 0x000fc6000f8e00ff */
[----:B------:R-:W-:Y:S01]  /*1890*/  FADD R16, R13, R16 ;  /* 0x000000100d107221 */ /* 0x000fe20000000000 */
[----:B------:R-:W-:Y:S01]  /*18a0*/  PRMT R13, RZ, 0x7610, R13 ;  /* 0x00007610ff0d7816 */ /* 0x000fe2000000000d */
[----:B------:R-:W-:Y:S01]  /*18b0*/  IMAD.WIDE R4, R14, R5, c[0x0][0x170] ;  /* 0x00005c000e047625 */ /* 0x000fe200078e0205 */
[----:B------:R-:W-:Y:S02]  /*18c0*/  F2FP.F16.F32.PACK_AB R43, R43, R6 ;  /* 0x000000062b2b723e */ /* 0x000fe400000000ff */
[----:B------:R-:W-:Y:S02]  /*18d0*/  MOV R6, UR31 ;  /* 0x0000001f00067c02 */ /* 0x000fe40008000f00 */
[----:B------:R1:W4:Y:S01]  /*18e0*/  @P4 LDG.E.EL.U16 R13, [R4.64] ;  /* 0x0000001a040d4981 */ /* 0x000322000c2e1500 */
[----:B------:R-:W-:Y:S02]  /*18f0*/  P2R R27, PR, RZ, 0x10 ;  /* 0x00000010ff1b7803 */ /* 0x000fe40000000000 */
[----:B------:R-:W-:Y:S01]  /*1900*/  ISETP.NE.AND P4, PT, R15, RZ, PT ;  /* 0x000000ff0f00720c */ /* 0x000fe20003f85270 */
[----:B------:R-:W-:Y:S01]  /*1910*/  IMAD.U32 R15, RZ, RZ, UR12 ;  /* 0x0000000cff0f7e24 */ /* 0x000fe2000f8e00ff */
[----:B------:R-:W-:Y:S01]  /*1920*/  ISETP.LT.AND P3, PT, R6, 0x3700, !P6 ;  /* 0x000037000600780c */ /* 0x000fe20007761270 */
[----:B------:R-:W-:Y:S01]  /*1930*/  IMAD.U32 R55, RZ, RZ, UR28 ;  /* 0x0000001cff377e24 */ /* 0x000fe2000f8e00ff */
[----:B------:R-:W-:Y:S01]  /*1940*/  IADD3 R6, R14, UR14, RZ ;  /* 0x0000000e0e067c10 */ /* 0x000fe2000fffe0ff */
[----:B0-----:R-:W-:Y:S01]  /*1950*/  IMAD.U32 R9, RZ, RZ, UR11 ;  /* 0x0000000bff097e24 */ /* 0x001fe2000f8e00ff */
[----:B------:R-:W-:-:S02]  /*1960*/  P2R R35, PR, RZ, 0x1 ;  /* 0x00000001ff237803 */ /* 0x000fc40000000000 */
[----:B------:R-:W-:Y:S01]  /*1970*/  ISETP.LT.AND P0, PT, R15, 0x3700, !P6 ;  /* 0x000037000f00780c */ /* 0x000fe20007701270 */
[C---:B------:R-:W-:Y:S01]  /*1980*/  IMAD.WIDE R54, R6.reuse, R55, c[0x0][0x170] ;  /* 0x00005c0006367625 */ /* 0x040fe200078e0237 */
[----:B------:R-:W-:Y:S02]  /*1990*/  PRMT R15, RZ, 0x7610, R15 ;  /* 0x00007610ff0f7816 */ /* 0x000fe4000000000f */
[----:B------:R-:W-:Y:S01]  /*19a0*/  ISETP.LT.AND P1, PT, R9, 0x3700, !P6 ;  /* 0x000037000900780c */ /* 0x000fe20007721270 */
[----:B------:R-:W-:Y:S01]  /*19b0*/  IMAD.U32 R8, RZ, RZ, UR30 ;  /* 0x0000001eff087e24 */ /* 0x000fe2000f8e00ff */
[----:B------:R-:W-:Y:S02]  /*19c0*/  IADD3 R9, R6, UR14, RZ ;  /* 0x0000000e06097c10 */ /* 0x000fe4000fffe0ff */
[----:B------:R0:W4:Y:S01]  /*19d0*/  @P3 LDG.E.EL.U16 R15, [R54.64] ;  /* 0x0000001a360f3981 */ /* 0x000122000c2e1500 */
[----:B------:R-:W-:Y:S02]  /*19e0*/  P2R R30, PR, RZ, 0x8 ;  /* 0x00000008ff1e7803 */ /* 0x000fe40000000000 */
[----:B------:R-:W-:-:S02]  /*19f0*/  ISETP.NE.AND P3, PT, R3, RZ, PT ;  /* 0x000000ff0300720c */ /* 0x000fc40003f65270 */
[----:B------:R-:W-:Y:S02]  /*1a00*/  IADD3 R3, R9, UR14, RZ ;  /* 0x0000000e09037c10 */ /* 0x000fe4000fffe0ff */
[----:B------:R-:W-:Y:S01]  /*1a10*/  ISETP.LT.AND P2, PT, R8, 0x3700, !P6 ;  /* 0x000037000800780c */ /* 0x000fe20007741270 */
[----:B------:R-:W-:Y:S01]  /*1a20*/  IMAD.U32 R8, RZ, RZ, UR15 ;  /* 0x0000000fff087e24 */ /* 0x000fe2000f8e00ff */
[----:B-1----:R-:W-:Y:S01]  /*1a30*/  IADD3 R5, R3, UR14, RZ ;  /* 0x0000000e03057c10 */ /* 0x002fe2000fffe0ff */
[----:B------:R-:W-:Y:S02]  /*1a40*/  IMAD.U32 R52, RZ, RZ, UR28 ;  /* 0x0000001cff347e24 */ /* 0x000fe4000f8e00ff */
[----:B------:R-:W-:Y:S01]  /*1a50*/  IMAD.U32 R4, RZ, RZ, UR28 ;  /* 0x0000001cff047e24 */ /* 0x000fe2000f8e00ff */
[----:B------:R-:W-:Y:S01]  /*1a60*/  ISETP.LT.AND P6, PT, R8, 0x3700, !P6 ;  /* 0x000037000800780c */ /* 0x000fe200077c1270 */
[----:B------:R-:W-:Y:S01]  /*1a70*/  IMAD.WIDE R52, R9, R52, c[0x0][0x170] ;  /* 0x00005c0009347625 */ /* 0x000fe200078e0234 */
[----:B------:R-:W-:-:S03]  /*1a80*/  PRMT R18, RZ, 0x7610, R18 ;  /* 0x00007610ff127816 */ /* 0x000fc60000000012 */
[----:B------:R-:W-:-:S04]  /*1a90*/  IMAD.WIDE R56, R3, R4, c[0x0][0x170] ;  /* 0x00005c0003387625 */ /* 0x000fc800078e0204 */
[C---:B0-----:R-:W-:Y:S01]  /*1aa0*/  IMAD.WIDE R54, R5.reuse, R4, c[0x0][0x170] ;  /* 0x00005c0005367625 */ /* 0x041fe200078e0204 */
[----:B------:R-:W-:Y:S01]  /*1ab0*/  IADD3 R4, R5, UR14, RZ ;  /* 0x0000000e05047c10 */ /* 0x000fe2000fffe0ff */
[----:B------:R0:W4:Y:S02]  /*1ac0*/  @P2 LDG.E.EL.U16 R18, [R52.64] ;  /* 0x0000001a34122981 */ /* 0x000124000c2e1500 */
[----:B------:R-:W-:Y:S01]  /*1ad0*/  IMAD.U32 R51, RZ, RZ, UR28 ;  /* 0x0000001cff337e24 */ /* 0x000fe2000f8e00ff */
[----:B------:R-:W-:Y:S01]  /*1ae0*/  F2FP.F16.F32.PACK_AB R37, R16, R37 ;  /* 0x000000251025723e */ /* 0x000fe200000000ff */
[----:B------:R-:W-:Y:S01]  /*1af0*/  IMAD.U32 R48, RZ, RZ, UR28 ;  /* 0x0000001cff307e24 */ /* 0x000fe2000f8e00ff */
[----:B------:R-:W-:Y:S02]  /*1b00*/  PRMT R17, RZ, 0x7610, R17 ;  /* 0x00007610ff117816 */ /* 0x000fe40000000011 */
[----:B------:R-:W-:Y:S02]  /*1b10*/  PRMT R16, RZ, 0x7610, R16 ;  /* 0x00007610ff107816 */ /* 0x000fe40000000010 */
[----:B------:R-:W-:Y:S01]  /*1b20*/  PRMT R8, RZ, 0x7610, R8 ;  /* 0x00007610ff087816 */ /* 0x000fe20000000008 */
[-C--:B0-----:R-:W-:Y:S01]  /*1b30*/  IMAD.WIDE R52, R4, R51.reuse, c[0x0][0x170] ;  /* 0x00005c0004347625 */ /* 0x081fe200078e0233 */
[----:B------:R-:W4:Y:S03]  /*1b40*/  @P1 LDG.E.EL.U16 R17, [R56.64] ;  /* 0x0000001a38111981 */ /* 0x000f26000c2e1500 */
[----:B------:R-:W-:Y:S01]  /*1b50*/  IMAD.WIDE R48, R49, R48, c[0x0][0x178] ;  /* 0x00005e0031307625 */ /* 0x000fe200078e0230 */
[----:B------:R0:W4:Y:S04]  /*1b60*/  @P0 LDG.E.EL.U16 R16, [R54.64] ;  /* 0x0000001a36100981 */ /* 0x000128000c2e1500 */
[----:B------:R-:W4:Y:S04]  /*1b70*/  @P6 LDG.E.EL.U16 R8, [R52.64] ;  /* 0x0000001a34086981 */ /* 0x000f28000c2e1500 */
[----:B------:R1:W-:Y:S01]  /*1b80*/  @P5 STG.E.U16 [R48.64], R45 ;  /* 0x0000002d30005986 */ /* 0x0003e2000c10151a */
[----:B------:R-:W-:Y:S01]  /*1b90*/  ISETP.NE.AND P5, PT, R50, RZ, PT ;  /* 0x000000ff3200720c */ /* 0x000fe20003fa5270 */
[----:B0-----:R-:W-:-:S04]  /*1ba0*/  IMAD.WIDE R54, R44, R51, c[0x0][0x178] ;  /* 0x00005e002c367625 */ /* 0x001fc800078e0233 */
[----:B------:R-:W-:Y:S01]  /*1bb0*/  IMAD.WIDE R50, R42, R51, c[0x0][0x178] ;  /* 0x00005e002a327625 */ /* 0x000fe200078e0233 */
[----:B-1----:R-:W-:-:S05]  /*1bc0*/  PRMT R45, R45, 0x7632, R45 ;  /* 0x000076322d2d7816 */ /* 0x002fca000000002d */
[----:B------:R0:W-:Y:S04]  /*1bd0*/  @P3 STG.E.U16 [R54.64], R45 ;  /* 0x0000002d36003986 */ /* 0x0001e8000c10151a */
[----:B------:R-:W-:Y:S01]  /*1be0*/  @P4 STG.E.U16 [R50.64], R43 ;  /* 0x0000002b32004986 */ /* 0x000fe2000c10151a */
[----:B------:R-:W-:Y:S01]  /*1bf0*/  ISETP.NE.AND P4, PT, R40, RZ, PT ;  /* 0x000000ff2800720c */ /* 0x000fe20003f85270 */
[----:B------:R-:W-:Y:S01]  /*1c00*/  IMAD.U32 R40, RZ, RZ, UR28 ;  /* 0x0000001cff287e24 */ /* 0x000fe2000f8e00ff */
[----:B------:R-:W-:Y:S02]  /*1c10*/  ISETP.NE.AND P3, PT, R41, RZ, PT ;  /* 0x000000ff2900720c */ /* 0x000fe40003f65270 */
[----:B------:R-:W-:Y:S01]  /*1c20*/  PRMT R42, R43, 0x7632, R42 ;  /* 0x000076322b2a7816 */ /* 0x000fe2000000002a */
[----:B------:R-:W-:-:S05]  /*1c30*/  IMAD.WIDE R40, R39, R40, c[0x0][0x178] ;  /* 0x00005e0027287625 */ /* 0x000fca00078e0228 */
[----:B------:R-:W-:Y:S01]  /*1c40*/  @P5 STG.E.U16 [R40.64], R42 ;  /* 0x0000002a28005986 */ /* 0x000fe2000c10151a */
[----:B------:R-:W-:Y:S01]  /*1c50*/  ISETP.NE.AND P5, PT, R47, RZ, PT ;  /* 0x000000ff2f00720c */ /* 0x000fe20003fa5270 */
[----:B------:R-:W-:-:S04]  /*1c60*/  IMAD.U32 R39, RZ, RZ, UR28 ;  /* 0x0000001cff277e24 */ /* 0x000fc8000f8e00ff */
[----:B------:R-:W-:Y:S01]  /*1c70*/  IMAD.WIDE R38, R38, R39, c[0x0][0x178] ;  /* 0x00005e0026267625 */ /* 0x000fe200078e0227 */
[----:B0-----:R-:W-:-:S07]  /*1c80*/  MOV R45, UR28 ;  /* 0x0000001c002d7c02 */ /* 0x001fce0008000f00 */
[----:B------:R-:W-:Y:S01]  /*1c90*/  @P5 STG.E.U16 [R38.64], R37 ;  /* 0x0000002526005986 */ /* 0x000fe2000c10151a */
[----:B------:R-:W-:Y:S01]  /*1ca0*/  ISETP.NE.AND P5, PT, R46, RZ, PT ;  /* 0x000000ff2e00720c */ /* 0x000fe20003fa5270 */
[----:B------:R-:W-:Y:S01]  /*1cb0*/  IMAD.WIDE R44, R36, R45, c[0x0][0x178] ;  /* 0x00005e00242c7625 */ /* 0x000fe200078e022d */
[----:B------:R-:W-:-:S11]  /*1cc0*/  PRMT R36, R37, 0x7632, R36 ;  /* 0x0000763225247816 */ /* 0x000fd60000000024 */
[----:B------:R-:W-:Y:S01]  /*1cd0*/  @P5 STG.E.U16 [R44.64], R36 ;  /* 0x000000242c005986 */ /* 0x000fe2000c10151a */
[----:B------:R-:W-:-:S03]  /*1ce0*/  ISETP.NE.AND P5, PT, R35, RZ, PT ;  /* 0x000000ff2300720c */ /* 0x000fc60003fa5270 */
[----:B------:R-:W0:Y:S01]  /*1cf0*/  LDS.U16 R35, [R2+0xc0c] ;  /* 0x000c0c0002237984 */ /* 0x000e220000000400 */
[----:B------:R-:W-:Y:S02]  /*1d00*/  HADD2.F32 R34, -RZ, R34.H0_H0 ;  /* 0x20000022ff227230 */ /* 0x000fe40000004100 */
[----:B0-----:R-:W-:-:S05]  /*1d10*/  HADD2.F32 R35, -RZ, R35.H0_H0 ;  /* 0x20000023ff237230 */ /* 0x001fca0000004100 */
[----:B------:R-:W-:Y:S02]  /*1d20*/  FADD R35, R34, R35 ;  /* 0x0000002322237221 */ /* 0x000fe40000000000 */
[----:B------:R-:W0:Y:S01]  /*1d30*/  LDS.U16 R34, [R2+0xe0e] ;  /* 0x000e0e0002227984 */ /* 0x000e220000000400 */
[----:B------:R-:W-:Y:S02]  /*1d40*/  HADD2.F32 R33, -RZ, R33.H0_H0 ;  /* 0x20000021ff217230 */ /* 0x000fe40000004100 */
[----:B--2---:R-:W-:Y:S02]  /*1d50*/  HADD2.F32 R32, -RZ, R32.H0_H0 ;  /* 0x20000020ff207230 */ /* 0x004fe40000004100 */
[----:B---3--:R-:W-:-:S03]  /*1d60*/  HADD2.F32 R31, -RZ, R31.H0_H0 ;  /* 0x2000001fff1f7230 */ /* 0x008fc60000004100 */
[----:B------:R-:W-:Y:S01]  /*1d70*/  FADD R32, R32, R35 ;  /* 0x0000002320207221 */ /* 0x000fe20000000000 */
[----:B0-----:R-:W-:-:S05]  /*1d80*/  HADD2.F32 R34, -RZ, R34.H0_H0 ;  /* 0x20000022ff227230 */ /* 0x001fca0000004100 */
[----:B------:R-:W-:Y:S01]  /*1d90*/  FADD R34, R33, R34 ;  /* 0x0000002221227221 */ /* 0x000fe20000000000 */
[----:B------:R-:W-:-:S03]  /*1da0*/  IMAD.U32 R33, RZ, RZ, UR28 ;  /* 0x0000001cff217e24 */ /* 0x000fc6000f8e00ff */
[----:B------:R-:W-:-:S05]  /*1db0*/  FADD R31, R31, R34 ;  /* 0x000000221f1f7221 */ /* 0x000fca0000000000 */
[----:B------:R-:W-:Y:S01]  /*1dc0*/  F2FP.F16.F32.PACK_AB R31, R31, R32 ;  /* 0x000000201f1f723e */ /* 0x000fe200000000ff */
[----:B------:R-:W-:-:S04]  /*1dd0*/  IMAD.WIDE R32, R28, R33, c[0x0][0x178] ;  /* 0x00005e001c207625 */ /* 0x000fc800078e0221 */
[----:B------:R-:W-:Y:S01]  /*1de0*/  IMAD.U32 R28, RZ, RZ, UR28 ;  /* 0x0000001cff1c7e24 */ /* 0x000fe2000f8e00ff */
[----:B------:R-:W-:Y:S01]  /*1df0*/  @P3 STG.E.U16 [R32.64], R31 ;  /* 0x0000001f20003986 */ /* 0x000fe2000c10151a */
[----:B------:R-:W-:Y:S02]  /*1e00*/  ISETP.NE.AND P3, PT, R30, RZ, PT ;  /* 0x000000ff1e00720c */ /* 0x000fe40003f65270 */
[----:B------:R-:W-:Y:S01]  /*1e10*/  IMAD.WIDE R28, R29, R28, c[0x0][0x178] ;  /* 0x00005e001d1c7625 */ /* 0x000fe200078e021c */
[----:B------:R-:W-:-:S05]  /*1e20*/  PRMT R30, R31, 0x7632, R30 ;  /* 0x000076321f1e7816 */ /* 0x000fca000000001e */
        /* <DEDUP_REMOVED lines=8> */
[----:B-----5:R-:W-:Y:S02]  /*1eb0*/  HADD2.F32 R24, -RZ, R24.H0_H0 ;  /* 0x20000018ff187230 */ /* 0x020fe40000004100 */
[----:B----4-:R-:W-:-:S03]  /*1ec0*/  HADD2.F32 R23, -RZ, R23.H0_H0 ;  /* 0x20000017ff177230 */ /* 0x010fc60000004100 */
[----:B------:R-:W-:Y:S01]  /*1ed0*/  FADD R24, R24, R27 ;  /* 0x0000001b18187221 */ /* 0x000fe20000000000 */
[----:B0-----:R-:W-:-:S05]  /*1ee0*/  HADD2.F32 R26, -RZ, R26.H0_H0 ;  /* 0x2000001aff1a7230 */ /* 0x001fca0000004100 */
[----:B------:R-:W-:Y:S01]  /*1ef0*/  FADD R26, R25, R26 ;  /* 0x0000001a191a7221 */ /* 0x000fe20000000000 */
[----:B------:R-:W-:-:S03]  /*1f00*/  IMAD.U32 R25, RZ, RZ, UR28 ;  /* 0x0000001cff197e24 */ /* 0x000fc6000f8e00ff */
[----:B------:R-:W-:-:S05]  /*1f10*/  FADD R23, R23, R26 ;  /* 0x0000001a17177221 */ /* 0x000fca0000000000 */
[----:B------:R-:W-:Y:S01]  /*1f20*/  F2FP.F16.F32.PACK_AB R23, R23, R24 ;  /* 0x000000181717723e */ /* 0x000fe200000000ff */
[----:B------:R-:W-:Y:S02]  /*1f30*/  IMAD.WIDE R24, R0, R25, c[0x0][0x178] ;  /* 0x00005e0000187625 */ /* 0x000fe400078e0219 */
[----:B------:R-:W0:Y:S02]  /*1f40*/  LDS.U16 R0, [R2+0x1414] ;  /* 0x0014140002007984 */ /* 0x000e240000000400 */
[----:B------:R-:W-:Y:S02]  /*1f50*/  HADD2.F32 R21, -RZ, R21.H0_H0 ;  /* 0x20000015ff157230 */ /* 0x000fe40000004100 */
[----:B------:R-:W-:Y:S01]  /*1f60*/  @P5 STG.E.U16 [R24.64], R23 ;  /* 0x0000001718005986 */ /* 0x000fe2000c10151a */
[----:B------:R-:W-:Y:S01]  /*1f70*/  ISETP.NE.AND P5, PT, R22, RZ, PT ;  /* 0x000000ff1600720c */ /* 0x000fe20003fa5270 */
[----:B0-----:R-:W-:-:S05]  /*1f80*/  HADD2.F32 R0, -RZ, R0.H0_H0 ;  /* 0x20000000ff007230 */ /* 0x001fca0000004100 */
[----:B------:R-:W-:Y:S02]  /*1f90*/  FADD R22, R21, R0 ;  /* 0x0000000015167221 */ /* 0x000fe40000000000 */
[----:B------:R-:W0:Y:S01]  /*1fa0*/  LDS.U16 R0, [R2+0x1616] ;  /* 0x0016160002007984 */ /* 0x000e220000000400 */
[----:B------:R-:W-:Y:S02]  /*1fb0*/  HADD2.F32 R19, -RZ, R19.H0_H0 ;  /* 0x20000013ff137230 */ /* 0x000fe40000004100 */
        /* <DEDUP_REMOVED lines=14> */
[----:B------:R0:W1:Y:S01]  /*20a0*/  LDS.U16 R0, [R2+0x1e1e] ;  /* 0x001e1e0002007984 */ /* 0x0000620000000400 */
[----:B------:R-:W-:Y:S02]  /*20b0*/  HADD2.F32 R17, -RZ, R17.H0_H0 ;  /* 0x20000011ff117230 */ /* 0x000fe40000004100 */
[----:B------:R-:W-:Y:S02]  /*20c0*/  HADD2.F32 R13, -RZ, R13.H0_H0 ;  /* 0x2000000dff0d7230 */ /* 0x000fe40000004100 */
[----:B------:R-:W-:Y:S02]  /*20d0*/  HADD2.F32 R15, -RZ, R15.H0_H0 ;  /* 0x2000000fff0f7230 */ /* 0x000fe40000004100 */
[----:B------:R-:W-:Y:S01]  /*20e0*/  HADD2.F32 R21, -RZ, R20.H0_H0 ;  /* 0x20000014ff157230 */ /* 0x000fe20000004100 */
[----:B------:R-:W-:Y:S01]  /*20f0*/  FADD R17, R17, R10 ;  /* 0x0000000a11117221 */ /* 0x000fe20000000000 */
[----:B------:R-:W-:-:S02]  /*2100*/  HADD2.F32 R18, -RZ, R18.H0_H0 ;  /* 0x20000012ff127230 */ /* 0x000fc40000004100 */
[----:B------:R-:W-:Y:S01]  /*2110*/  HADD2.F32 R16, -RZ, R16.H0_H0 ;  /* 0x20000010ff107230 */ /* 0x000fe20000004100 */
[----:B------:R-:W-:Y:S01]  /*2120*/  FADD R13, R13, R22 ;  /* 0x000000160d0d7221 */ /* 0x000fe20000000000 */
[----:B------:R-:W-:Y:S01]  /*2130*/  IMAD.U32 R10, RZ, RZ, UR28 ;  /* 0x0000001cff0a7e24 */ /* 0x000fe2000f8e00ff */
[----:B------:R-:W-:Y:S01]  /*2140*/  FADD R26, R15, R26 ;  /* 0x0000001a0f1a7221 */ /* 0x000fe20000000000 */
[----:B------:R-:W-:Y:S01]  /*2150*/  HADD2.F32 R8, -RZ, R8.H0_H0 ;  /* 0x20000008ff087230 */ /* 0x000fe20000004100 */
[----:B------:R-:W-:Y:S01]  /*2160*/  FADD R18, R18, R19 ;  /* 0x0000001312127221 */ /* 0x000fe20000000000 */
[----:B------:R-:W-:Y:S01]  /*2170*/  IMAD.U32 R15, RZ, RZ, UR28 ;  /* 0x0000001cff0f7e24 */ /* 0x000fe2000f8e00ff */
[----:B------:R-:W-:Y:S01]  /*2180*/  FADD R16, R16, R11 ;  /* 0x0000000b10107221 */ /* 0x000fe20000000000 */
[----:B------:R-:W-:Y:S01]  /*2190*/  IMAD.WIDE R10, R7, R10, c[0x0][0x178] ;  /* 0x00005e00070a7625 */ /* 0x000fe200078e020a */
[----:B------:R-:W-:Y:S02]  /*21a0*/  PRMT R12, R23, 0x7632, R12 ;  /* 0x00007632170c7816 */ /* 0x000fe4000000000c */
[----:B------:R-:W-:Y:S01]  /*21b0*/  F2FP.F16.F32.PACK_AB R13, R26, R13 ;  /* 0x0000000d1a0d723e */ /* 0x000fe200000000ff */
[----:B------:R-:W-:Y:S01]  /*21c0*/  IMAD.WIDE R14, R14, R15, c[0x0][0x178] ;  /* 0x00005e000e0e7625 */ /* 0x000fe200078e020f */
[----:B------:R-:W-:-:S03]  /*21d0*/  F2FP.F16.F32.PACK_AB R17, R17, R18 ;  /* 0x000000121111723e */ /* 0x000fc600000000ff */
[----:B------:R-:W-:Y:S01]  /*21e0*/  IMAD.U32 R7, RZ, RZ, UR28 ;  /* 0x0000001cff077e24 */ /* 0x000fe2000f8e00ff */
[----:B------:R2:W-:Y:S01]  /*21f0*/  @P5 STG.E.U16 [R10.64], R12 ;  /* 0x0000000c0a005986 */ /* 0x0005e2000c10151a */
[----:B0-----:R-:W-:Y:S02]  /*2200*/  IMAD.U32 R2, RZ, RZ, UR28 ;  /* 0x0000001cff027e24 */ /* 0x001fe4000f8e00ff */
[----:B-1----:R-:W-:-:S05]  /*2210*/  HADD2.F32 R0, -RZ, R0.H0_H0 ;  /* 0x20000000ff007230 */ /* 0x002fca0000004100 */
[----:B------:R-:W-:Y:S01]  /*2220*/  FADD R21, R0, R21 ;  /* 0x0000001500157221 */ /* 0x000fe20000000000 */
[----:B------:R-:W-:-:S03]  /*2230*/  IMAD.U32 R0, RZ, RZ, UR28 ;  /* 0x0000001cff007e24 */ /* 0x000fc6000f8e00ff */
[----:B------:R-:W-:Y:S01]  /*2240*/  FADD R21, R8, R21 ;  /* 0x0000001508157221 */ /* 0x000fe20000000000 */
[----:B------:R-:W-:Y:S01]  /*2250*/  IMAD.U32 R8, RZ, RZ, UR28 ;  /* 0x0000001cff087e24 */ /* 0x000fe2000f8e00ff */
[----:B--2---:R-:W-:Y:S01]  /*2260*/  PRMT R12, R13, 0x7632, R12 ;  /* 0x000076320d0c7816 */ /* 0x004fe2000000000c */
[----:B------:R-:W-:Y:S01]  /*2270*/  IMAD.WIDE R6, R6, R7, c[0x0][0x178] ;  /* 0x00005e0006067625 */ /* 0x000fe200078e0207 */
[----:B------:R0:W-:Y:S01]  /*2280*/  @P4 STG.E.U16 [R14.64], R13 ;  /* 0x0000000d0e004986 */ /* 0x0001e2000c10151a */
[----:B------:R-:W-:Y:S02]  /*2290*/  F2FP.F16.F32.PACK_AB R16, R21, R16 ;  /* 0x000000101510723e */ /* 0x000fe400000000ff */
[----:B------:R-:W-:Y:S01]  /*22a0*/  IMAD.WIDE R8, R9, R8, c[0x0][0x178] ;  /* 0x00005e0009087625 */ /* 0x000fe200078e0208 */
[----:B------:R1:W-:Y:S03]  /*22b0*/  @P3 STG.E.U16 [R6.64], R12 ;  /* 0x0000000c06003986 */ /* 0x0003e6000c10151a */
[----:B------:R-:W-:Y:S01]  /*22c0*/  IMAD.WIDE R2, R3, R2, c[0x0][0x178] ;  /* 0x00005e0003027625 */ /* 0x000fe200078e0202 */
[----:B------:R1:W-:Y:S03]  /*22d0*/  @P2 STG.E.U16 [R8.64], R17 ;  /* 0x0000001108002986 */ /* 0x0003e6000c10151a */
[----:B------:R-:W-:Y:S01]  /*22e0*/  IMAD.WIDE R10, R5, R0, c[0x0][0x178] ;  /* 0x00005e00050a7625 */ /* 0x000fe200078e0200 */
[----:B0-----:R-:W-:-:S03]  /*22f0*/  PRMT R13, R17, 0x7632, R13 ;  /* 0x00007632110d7816 */ /* 0x001fc6000000000d */
[----:B------:R-:W-:Y:S02]  /*2300*/  IMAD.U32 R19, RZ, RZ, UR28 ;  /* 0x0000001cff137e24 */ /* 0x000fe4000f8e00ff */
[----:B------:R1:W-:Y:S04]  /*2310*/  @P1 STG.E.U16 [R2.64], R13 ;  /* 0x0000000d02001986 */ /* 0x0003e8000c10151a */
[----:B------:R1:W-:Y:S01]  /*2320*/  @P0 STG.E.U16 [R10.64], R16 ;  /* 0x000000100a000986 */ /* 0x0003e2000c10151a */
[----:B------:R-:W-:Y:S01]  /*2330*/  IMAD.WIDE R4, R4, R19, c[0x0][0x178] ;  /* 0x00005e0004047625 */ /* 0x000fe200078e0213 */
[----:B------:R-:W-:Y:S06]  /*2340*/  @!P6 EXIT ;  /* 0x000000000000e94d */ /* 0x000fec0003800000 */
[----:B-1----:R-:W-:-:S05]  /*2350*/  PRMT R2, R16, 0x7632, R2 ;  /* 0x0000763210027816 */ /* 0x002fca0000000002 */
[----:B------:R-:W-:Y:S01]  /*2360*/  STG.E.U16 [R4.64], R2 ;  /* 0x0000000204007986 */ /* 0x000fe2000c10151a */
[----:B------:R-:W-:Y:S05]  /*2370*/  EXIT ;  /* 0x000000000000794d */ /* 0x000fea0003800000 */
.L_x_0:
[----:B------:R-:W-:-:S00]  /*2380*/  BRA `(.L_x_0) ;  /* 0xfffffff000007947 */ /* 0x000fc0000383ffff */
[----:B------:R-:W-:-:S00]  /*2390*/  NOP ;  /* 0x0000000000007918 */ /* 0x000fc00000000000 */
        /* <DEDUP_REMOVED lines=14> */
.L_x_1:


//--------------------- .nv.shared.triton__0d1d2d3d456de7 --------------------------
	.section	.nv.shared.triton__0d1d2d3d456de7,"aw",@nobits
	.align	16
